def matmul_kernel(
    a_ptr,
    b_ptr,
    c_ptr,
    M,
    N,
    K,
    stride_am,
    stride_ak,
    stride_bk,
    stride_bn,
    stride_cm,
    stride_cn,
    BLOCK_M: tl.constexpr,
    BLOCK_N: tl.constexpr,
    BLOCK_K: tl.constexpr,
    GROUP_M: tl.constexpr,
):
    pid = tl.program_id(axis=0)
    num_pid_m = tl.cdiv(M, BLOCK_M)
    num_pid_n = tl.cdiv(N, BLOCK_N)
    num_pid_in_group = GROUP_M * num_pid_n
    group_id = pid // num_pid_in_group
    first_pid_m = group_id * GROUP_M
    group_size_m = min(num_pid_m - first_pid_m, GROUP_M)
    pid_m = first_pid_m + ((pid % num_pid_in_group) % group_size_m)
    pid_n = (pid % num_pid_in_group) // group_size_m

    offs_am = (pid_m * BLOCK_M + tl.arange(0, BLOCK_M)) % M
    offs_bn = (pid_n * BLOCK_N + tl.arange(0, BLOCK_N)) % N
    offs_k = tl.arange(0, BLOCK_K)
    a_ptrs = a_ptr + offs_am[:, None] * stride_am + offs_k[None, :] * stride_ak
    b_ptrs = b_ptr + offs_k[:, None] * stride_bk + offs_bn[None, :] * stride_bn

    acc = tl.zeros((BLOCK_M, BLOCK_N), dtype=tl.float32)
    for kk in range(0, tl.cdiv(K, BLOCK_K)):
        a = tl.load(a_ptrs, mask=offs_k[None, :] < K - kk * BLOCK_K, other=0.0)
        b = tl.load(b_ptrs, mask=offs_k[:, None] < K - kk * BLOCK_K, other=0.0)
        acc = tl.dot(a, b, acc)
        a_ptrs += BLOCK_K * stride_ak
        b_ptrs += BLOCK_K * stride_bk

    c = acc.to(c_ptr.dtype.element_ty)
    offs_cm = pid_m * BLOCK_M + tl.arange(0, BLOCK_M)
    offs_cn = pid_n * BLOCK_N + tl.arange(0, BLOCK_N)
    c_ptrs = c_ptr + offs_cm[:, None] * stride_cm + offs_cn[None, :] * stride_cn
    mask = (offs_cm[:, None] < M) & (offs_cn[None, :] < N)
    tl.store(c_ptrs, c, mask=mask)

# config = {"BLOCK_K": 256, "BLOCK_M": 32, "BLOCK_N": 16, "GROUP_M": 8, "arch": "sm_100", "dtype": "bf16", "num_ctas": 1, "num_stages": 3, "num_warps": 4}
# arch = sm_100


// ===== COMPILED SASS (sm_100a) =====

	.target	sm_100a

	.elftype	@"ET_EXEC"


//--------------------- .note.nv.tkinfo           --------------------------
	.section	.note.nv.tkinfo,"",@"SHT_NOTE"
	.sectionflags	@"SHF_NOTE_NV_TKINFO"
	.tkinfo
        /*0018*/ 	.word	0x00000081
        /*0030*/ 	.string	""
        /*0030*/ 	.string	"ptxas-blackwell"
        /*0030*/ 	.string	"Cuda compilation tools, release 12.9, V12.9.86"
        /*0030*/ 	.string	"Build cuda_12.9.r12.9/compiler.36037853_0"
        /*0030*/ 	.string	"-v  -suppress-debug-info  -lineinfo  -arch sm_100a "



//--------------------- .note.nv.cuver            --------------------------
	.section	.note.nv.cuver,"",@"SHT_NOTE"
	.sectionflags	@"SHF_NOTE_NV_CUVER"
        /*0018*/ 	.short	0x0001
        /*001a*/ 	.short	0x0064
        /*001c*/ 	.short	0x0001
        /*001e*/ 	.short	0x0000
        /*0020*/ 	.short	0x0001
        /*0022*/ 	.short	0x0000


//--------------------- .nv.info                  --------------------------
	.section	.nv.info,"",@"SHT_CUDA_INFO"
	.align	4


	//----- nvinfo : EIATTR_REGCOUNT
	.align		4
        /*0000*/ 	.byte	0x04, 0x2f
        /*0002*/ 	.short	(.L_1 - .L_0)
	.align		4
.L_0:
        /*0004*/ 	.word	index@(matmul_kernel)
        /*0008*/ 	.word	0x000000ff


	//----- nvinfo : EIATTR_FRAME_SIZE
	.align		4
.L_1:
        /*000c*/ 	.byte	0x04, 0x11
        /*000e*/ 	.short	(.L_3 - .L_2)
	.align		4
.L_2:
        /*0010*/ 	.word	index@(matmul_kernel)
        /*0014*/ 	.word	0x00000000


	//----- nvinfo : EIATTR_MIN_STACK_SIZE
	.align		4
.L_3:
        /*0018*/ 	.byte	0x04, 0x12
        /*001a*/ 	.short	(.L_5 - .L_4)
	.align		4
.L_4:
        /*001c*/ 	.word	index@(matmul_kernel)
        /*0020*/ 	.word	0x00000000
.L_5:


//--------------------- .nv.info.matmul_kernel    --------------------------
	.section	.nv.info.matmul_kernel,"",@"SHT_CUDA_INFO"
	.sectionflags	@""
	.align	4


	//----- nvinfo : EIATTR_CUDA_API_VERSION
	.align		4
        /*0000*/ 	.byte	0x04, 0x37
        /*0002*/ 	.short	(.L_7 - .L_6)
.L_6:
        /*0004*/ 	.word	0x00000081


	//----- nvinfo : EIATTR_KPARAM_INFO
	.align		4
.L_7:
        /*0008*/ 	.byte	0x04, 0x17
        /*000a*/ 	.short	(.L_9 - .L_8)
.L_8:
        /*000c*/ 	.word	0x00000000
        /*0010*/ 	.short	0x000d
        /*0012*/ 	.short	0x0048
        /*0014*/ 	.byte	0x00, 0xf4, 0x21, 0x00


	//----- nvinfo : EIATTR_KPARAM_INFO
	.align		4
.L_9:
        /*0018*/ 	.byte	0x04, 0x17
        /*001a*/ 	.short	(.L_11 - .L_10)
.L_10:
        /*001c*/ 	.word	0x00000000
        /*0020*/ 	.short	0x000c
        /*0022*/ 	.short	0x0040
        /*0024*/ 	.byte	0x00, 0xf4, 0x21, 0x00


	//----- nvinfo : EIATTR_KPARAM_INFO
	.align		4
.L_11:
        /*0028*/ 	.byte	0x04, 0x17
        /*002a*/ 	.short	(.L_13 - .L_12)
.L_12:
        /*002c*/ 	.word	0x00000000
        /*0030*/ 	.short	0x000b
        /*0032*/ 	.short	0x0038
        /*0034*/ 	.byte	0x00, 0xf0, 0x11, 0x00


	//----- nvinfo : EIATTR_KPARAM_INFO
	.align		4
.L_13:
        /*0038*/ 	.byte	0x04, 0x17
        /*003a*/ 	.short	(.L_15 - .L_14)
.L_14:
        /*003c*/ 	.word	0x00000000
        /*0040*/ 	.short	0x000a
        /*0042*/ 	.short	0x0034
        /*0044*/ 	.byte	0x00, 0xf0, 0x11, 0x00


	//----- nvinfo : EIATTR_KPARAM_INFO
	.align		4
.L_15:
        /*0048*/ 	.byte	0x04, 0x17
        /*004a*/ 	.short	(.L_17 - .L_16)
.L_16:
        /*004c*/ 	.word	0x00000000
        /*0050*/ 	.short	0x0009
        /*0052*/ 	.short	0x0030
        /*0054*/ 	.byte	0x00, 0xf0, 0x11, 0x00


	//----- nvinfo : EIATTR_KPARAM_INFO
	.align		4
.L_17:
        /*0058*/ 	.byte	0x04, 0x17
        /*005a*/ 	.short	(.L_19 - .L_18)
.L_18:
        /*005c*/ 	.word	0x00000000
        /*0060*/ 	.short	0x0008
        /*0062*/ 	.short	0x002c
        /*0064*/ 	.byte	0x00, 0xf0, 0x11, 0x00


	//----- nvinfo : EIATTR_KPARAM_INFO
	.align		4
.L_19:
        /*0068*/ 	.byte	0x04, 0x17
        /*006a*/ 	.short	(.L_21 - .L_20)
.L_20:
        /*006c*/ 	.word	0x00000000
        /*0070*/ 	.short	0x0007
        /*0072*/ 	.short	0x0028
        /*0074*/ 	.byte	0x00, 0xf0, 0x11, 0x00


	//----- nvinfo : EIATTR_KPARAM_INFO
	.align		4
.L_21:
        /*0078*/ 	.byte	0x04, 0x17
        /*007a*/ 	.short	(.L_23 - .L_22)
.L_22:
        /*007c*/ 	.word	0x00000000
        /*0080*/ 	.short	0x0006
        /*0082*/ 	.short	0x0024
        /*0084*/ 	.byte	0x00, 0xf0, 0x11, 0x00


	//----- nvinfo : EIATTR_KPARAM_INFO
	.align		4
.L_23:
        /*0088*/ 	.byte	0x04, 0x17
        /*008a*/ 	.short	(.L_25 - .L_24)
.L_24:
        /*008c*/ 	.word	0x00000000
        /*0090*/ 	.short	0x0005
        /*0092*/ 	.short	0x0020
        /*0094*/ 	.byte	0x00, 0xf0, 0x11, 0x00


	//----- nvinfo : EIATTR_KPARAM_INFO
	.align		4
.L_25:
        /*0098*/ 	.byte	0x04, 0x17
        /*009a*/ 	.short	(.L_27 - .L_26)
.L_26:
        /*009c*/ 	.word	0x00000000
        /*00a0*/ 	.short	0x0004
        /*00a2*/ 	.short	0x001c
        /*00a4*/ 	.byte	0x00, 0xf0, 0x11, 0x00


	//----- nvinfo : EIATTR_KPARAM_INFO
	.align		4
.L_27:
        /*00a8*/ 	.byte	0x04, 0x17
        /*00aa*/ 	.short	(.L_29 - .L_28)
.L_28:
        /*00ac*/ 	.word	0x00000000
        /*00b0*/ 	.short	0x0003
        /*00b2*/ 	.short	0x0018
        /*00b4*/ 	.byte	0x00, 0xf0, 0x11, 0x00


	//----- nvinfo : EIATTR_KPARAM_INFO
	.align		4
.L_29:
        /*00b8*/ 	.byte	0x04, 0x17
        /*00ba*/ 	.short	(.L_31 - .L_30)
.L_30:
        /*00bc*/ 	.word	0x00000000
        /*00c0*/ 	.short	0x0002
        /*00c2*/ 	.short	0x0010
        /*00c4*/ 	.byte	0x00, 0xf4, 0x21, 0x00


	//----- nvinfo : EIATTR_KPARAM_INFO
	.align		4
.L_31:
        /*00c8*/ 	.byte	0x04, 0x17
        /*00ca*/ 	.short	(.L_33 - .L_32)
.L_32:
        /*00cc*/ 	.word	0x00000000
        /*00d0*/ 	.short	0x0001
        /*00d2*/ 	.short	0x0008
        /*00d4*/ 	.byte	0x00, 0xf4, 0x21, 0x00


	//----- nvinfo : EIATTR_KPARAM_INFO
	.align		4
.L_33:
        /*00d8*/ 	.byte	0x04, 0x17
        /*00da*/ 	.short	(.L_35 - .L_34)
.L_34:
        /*00dc*/ 	.word	0x00000000
        /*00e0*/ 	.short	0x0000
        /*00e2*/ 	.short	0x0000
        /*00e4*/ 	.byte	0x00, 0xf4, 0x21, 0x00


	//----- nvinfo : EIATTR_SPARSE_MMA_MASK
	.align		4
.L_35:
        /*00e8*/ 	.byte	0x03, 0x50
        /*00ea*/ 	.short	0x0000


	//----- nvinfo : EIATTR_MAXREG_COUNT
	.align		4
        /*00ec*/ 	.byte	0x03, 0x1b
        /*00ee*/ 	.short	0x00ff


	//----- nvinfo : EIATTR_NUM_BARRIERS
	.align		4
        /*00f0*/ 	.byte	0x02, 0x4c
        /*00f2*/ 	.byte	0x01
	.zero		1


	//----- nvinfo : EIATTR_VRC_CTA_INIT_COUNT
	.align		4
        /*00f4*/ 	.byte	0x02, 0x4a
	.zero		1
	.zero		1


	//----- nvinfo : EIATTR_EXIT_INSTR_OFFSETS
	.align		4
        /*00f8*/ 	.byte	0x04, 0x1c
        /*00fa*/ 	.short	(.L_37 - .L_36)


	//   ....[0]....
.L_36:
        /*00fc*/ 	.word	0x00004a50


	//   ....[1]....
        /*0100*/ 	.word	0x00004aa0


	//----- nvinfo : EIATTR_REQNTID
	.align		4
.L_37:
        /*0104*/ 	.byte	0x04, 0x10
        /*0106*/ 	.short	(.L_39 - .L_38)
.L_38:
        /*0108*/ 	.word	0x00000080
        /*010c*/ 	.word	0x00000001
        /*0110*/ 	.word	0x00000001


	//----- nvinfo : EIATTR_CBANK_PARAM_SIZE
	.align		4
.L_39:
        /*0114*/ 	.byte	0x03, 0x19
        /*0116*/ 	.short	0x0050


	//----- nvinfo : EIATTR_PARAM_CBANK
	.align		4
        /*0118*/ 	.byte	0x04, 0x0a
        /*011a*/ 	.short	(.L_41 - .L_40)
	.align		4
.L_40:
        /*011c*/ 	.word	index@(.nv.constant0.matmul_kernel)
        /*0120*/ 	.short	0x0380
        /*0122*/ 	.short	0x0050


	//----- nvinfo : EIATTR_SW_WAR
	.align		4
.L_41:
        /*0124*/ 	.byte	0x04, 0x36
        /*0126*/ 	.short	(.L_43 - .L_42)
.L_42:
        /*0128*/ 	.word	0x00000008
.L_43:


//--------------------- .nv.compat                --------------------------
	.section	.nv.compat,"",@"SHT_CUDA_COMPAT_INFO"
	.align	4
        /*0000*/ 	.byte	0x02, 0x02, 0x01, 0x00, 0x02, 0x05, 0x05, 0x00, 0x02, 0x03, 0x00, 0x00, 0x02, 0x06, 0x01, 0x00


//--------------------- .nv.callgraph             --------------------------
	.section	.nv.callgraph,"",@"SHT_CUDA_CALLGRAPH"
	.align	4
	.sectionentsize	8
	.align		4
        /*0000*/ 	.word	0x00000000
	.align		4
        /*0004*/ 	.word	0xffffffff
	.align		4
        /*0008*/ 	.word	0x00000000
	.align		4
        /*000c*/ 	.word	0xfffffffe
	.align		4
        /*0010*/ 	.word	0x00000000
	.align		4
        /*0014*/ 	.word	0xfffffffd
	.align		4
        /*0018*/ 	.word	0x00000000
	.align		4
        /*001c*/ 	.word	0xfffffffc


//--------------------- .text.matmul_kernel       --------------------------
	.section	.text.matmul_kernel,"ax",@progbits
	.align	128
        .global         matmul_kernel
        .type           matmul_kernel,@function
        .size           matmul_kernel,(.L_x_3 - matmul_kernel)
        .other          matmul_kernel,@"STO_CUDA_ENTRY STV_DEFAULT"
matmul_kernel:
.text.matmul_kernel:
[----:B------:R-:W0:Y:S08]  /*0000*/  LDC R1, c[0x0][0x37c] ;  /* 0x0000df00ff017b82 */ /* 0x000e300000000800 */
[----:B------:R-:W1:Y:S01]  /*0010*/  LDC.64 R24, c[0x0][0x398] ;  /* 0x0000e600ff187b82 */ /* 0x000e620000000a00 */
[----:B------:R-:W2:Y:S01]  /*0020*/  S2R R5, SR_CTAID.X ;  /* 0x0000000000057919 */ /* 0x000ea20000002500 */
[----:B------:R-:W-:Y:S01]  /*0030*/  UMOV UR4, 0x400 ;  /* 0x0000040000047882 */ /* 0x000fe20000000000 */
[----:B------:R-:W3:Y:S05]  /*0040*/  LDCU.64 UR10, c[0x0][0x358] ;  /* 0x00006b00ff0a77ac */ /* 0x000eea0008000a00 */
[----:B------:R-:W4:Y:S08]  /*0050*/  LDC R112, c[0x0][0x3a0] ;  /* 0x0000e800ff707b82 */ /* 0x000f300000000800 */
[----:B------:R-:W5:Y:S01]  /*0060*/  S2UR UR6, SR_CgaCtaId ;  /* 0x00000000000679c3 */ /* 0x000f620000008800 */
[----:B-1----:R-:W-:-:S05]  /*0070*/  VIADD R0, R25, 0xf ;  /* 0x0000000f19007836 */ /* 0x002fca0000000000 */
[----:B------:R-:W-:Y:S01]  /*0080*/  SHF.R.S32.HI R3, RZ, 0x1f, R0 ;  /* 0x0000001fff037819 */ /* 0x000fe20000011400 */
[----:B----4-:R-:W-:-:S03]  /*0090*/  VIADD R112, R112, 0xff ;  /* 0x000000ff70707836 */ /* 0x010fc60000000000 */
[----:B------:R-:W-:Y:S02]  /*00a0*/  LEA.HI R3, R3, R0, RZ, 0x4 ;  /* 0x0000000003037211 */ /* 0x000fe400078f20ff */
[----:B--2---:R-:W-:Y:S02]  /*00b0*/  IABS R8, R5 ;  /* 0x0000000500087213 */ /* 0x004fe40000000000 */
[----:B------:R-:W-:Y:S01]  /*00c0*/  SHF.R.S32.HI R3, RZ, 0x4, R3 ;  /* 0x00000004ff037819 */ /* 0x000fe20000011403 */
[----:B-----5:R-:W-:-:S04]  /*00d0*/  ULEA UR6, UR6, UR4, 0x18 ;  /* 0x0000000406067291 */ /* 0x020fc8000f8ec0ff */
[----:B------:R-:W-:-:S05]  /*00e0*/  IMAD.SHL.U32 R4, R3, 0x8, RZ ;  /* 0x0000000803047824 */ /* 0x000fca00078e00ff */
[-C--:B------:R-:W-:Y:S02]  /*00f0*/  IABS R7, R4.reuse ;  /* 0x0000000400077213 */ /* 0x080fe40000000000 */
[----:B------:R-:W-:Y:S02]  /*0100*/  IABS R10, R4 ;  /* 0x00000004000a7213 */ /* 0x000fe40000000000 */
[----:B------:R-:W1:Y:S08]  /*0110*/  I2F.RP R0, R7 ;  /* 0x0000000700007306 */ /* 0x000e700000209400 */
[----:B-1----:R-:W1:Y:S02]  /*0120*/  MUFU.RCP R0, R0 ;  /* 0x0000000000007308 */ /* 0x002e640000001000 */
[----:B-1----:R-:W-:-:S02]  /*0130*/  VIADD R2, R0, 0xffffffe ;  /* 0x0ffffffe00027836 */ /* 0x002fc40000000000 */
[----:B------:R-:W-:-:S04]  /*0140*/  IMAD.MOV R0, RZ, RZ, -R10 ;  /* 0x000000ffff007224 */ /* 0x000fc800078e0a0a */
[----:B------:R1:W2:Y:S02]  /*0150*/  F2I.FTZ.U32.TRUNC.NTZ R3, R2 ;  /* 0x0000000200037305 */ /* 0x0002a4000021f000 */
[----:B-1----:R-:W-:Y:S02]  /*0160*/  IMAD.MOV.U32 R2, RZ, RZ, RZ ;  /* 0x000000ffff027224 */ /* 0x002fe400078e00ff */
[----:B--2---:R-:W-:-:S04]  /*0170*/  IMAD.MOV R6, RZ, RZ, -R3 ;  /* 0x000000ffff067224 */ /* 0x004fc800078e0a03 */
[----:B------:R-:W-:Y:S02]  /*0180*/  IMAD R9, R6, R7, RZ ;  /* 0x0000000706097224 */ /* 0x000fe400078e02ff */
[----:B------:R-:W-:Y:S02]  /*0190*/  IMAD.MOV.U32 R6, RZ, RZ, R8 ;  /* 0x000000ffff067224 */ /* 0x000fe400078e0008 */
[----:B------:R-:W-:-:S06]  /*01a0*/  IMAD.HI.U32 R3, R3, R9, R2 ;  /* 0x0000000903037227 */ /* 0x000fcc00078e0002 */
[----:B------:R-:W-:-:S04]  /*01b0*/  IMAD.HI.U32 R3, R3, R6, RZ ;  /* 0x0000000603037227 */ /* 0x000fc800078e00ff */
[----:B------:R-:W-:-:S05]  /*01c0*/  IMAD R0, R3, R0, R6 ;  /* 0x0000000003007224 */ /* 0x000fca00078e0206 */
[----:B------:R-:W-:-:S13]  /*01d0*/  ISETP.GT.U32.AND P1, PT, R7, R0, PT ;  /* 0x000000000700720c */ /* 0x000fda0003f24070 */
[----:B------:R-:W-:Y:S02]  /*01e0*/  @!P1 IMAD.IADD R0, R0, 0x1, -R7 ;  /* 0x0000000100009824 */ /* 0x000fe400078e0a07 */
[----:B------:R-:W-:Y:S01]  /*01f0*/  @!P1 VIADD R3, R3, 0x1 ;  /* 0x0000000103039836 */ /* 0x000fe20000000000 */
[----:B------:R-:W-:Y:S02]  /*0200*/  ISETP.NE.AND P1, PT, R4, RZ, PT ;  /* 0x000000ff0400720c */ /* 0x000fe40003f25270 */
[----:B------:R-:W-:Y:S02]  /*0210*/  ISETP.GE.U32.AND P0, PT, R0, R7, PT ;  /* 0x000000070000720c */ /* 0x000fe40003f06070 */
[----:B------:R-:W-:-:S04]  /*0220*/  LOP3.LUT R0, R5, R4, RZ, 0x3c, !PT ;  /* 0x0000000405007212 */ /* 0x000fc800078e3cff */
[----:B------:R-:W-:Y:S01]  /*0230*/  ISETP.GE.AND P2, PT, R0, RZ, PT ;  /* 0x000000ff0000720c */ /* 0x000fe20003f46270 */
[----:B------:R-:W-:-:S06]  /*0240*/  VIADD R0, R24, 0x1f ;  /* 0x0000001f18007836 */ /* 0x000fcc0000000000 */
[----:B------:R-:W-:-:S04]  /*0250*/  @P0 VIADD R3, R3, 0x1 ;  /* 0x0000000103030836 */ /* 0x000fc80000000000 */
[----:B------:R-:W-:Y:S01]  /*0260*/  IMAD.MOV.U32 R2, RZ, RZ, R3 ;  /* 0x000000ffff027224 */ /* 0x000fe200078e0003 */
[----:B------:R-:W-:-:S03]  /*0270*/  SHF.R.S32.HI R3, RZ, 0x1f, R0 ;  /* 0x0000001fff037819 */ /* 0x000fc60000011400 */
[----:B------:R-:W-:Y:S01]  /*0280*/  @!P2 IMAD.MOV R2, RZ, RZ, -R2 ;  /* 0x000000ffff02a224 */ /* 0x000fe200078e0a02 */
[----:B------:R-:W-:Y:S02]  /*0290*/  @!P1 LOP3.LUT R2, RZ, R4, RZ, 0x33, !PT ;  /* 0x00000004ff029212 */ /* 0x000fe400078e33ff */
[----:B------:R-:W-:-:S03]  /*02a0*/  LEA.HI R3, R3, R0, RZ, 0x5 ;  /* 0x0000000003037211 */ /* 0x000fc600078f28ff */
[----:B------:R-:W-:Y:S02]  /*02b0*/  IMAD.SHL.U32 R6, R2, 0x8, RZ ;  /* 0x0000000802067824 */ /* 0x000fe400078e00ff */
[----:B------:R-:W-:-:S03]  /*02c0*/  IMAD.MOV R2, RZ, RZ, -R2 ;  /* 0x000000ffff027224 */ /* 0x000fc600078e0a02 */
[----:B------:R-:W-:Y:S01]  /*02d0*/  LEA.HI.SX32 R3, R3, -R6, 0x1b ;  /* 0x8000000603037211 */ /* 0x000fe200078fdaff */
[----:B------:R-:W-:-:S03]  /*02e0*/  IMAD R4, R4, R2, R5 ;  /* 0x0000000204047224 */ /* 0x000fc600078e0205 */
[----:B------:R-:W-:Y:S02]  /*02f0*/  VIMNMX R11, PT, PT, R3, 0x8, PT ;  /* 0x00000008030b7848 */ /* 0x000fe40003fe0100 */
[----:B------:R-:W-:Y:S02]  /*0300*/  IABS R9, R4 ;  /* 0x0000000400097213 */ /* 0x000fe40000000000 */
[----:B------:R-:W-:-:S04]  /*0310*/  IABS R7, R11 ;  /* 0x0000000b00077213 */ /* 0x000fc80000000000 */
[----:B------:R-:W1:Y:S08]  /*0320*/  I2F.RP R0, R7 ;  /* 0x0000000700007306 */ /* 0x000e700000209400 */
[----:B-1----:R-:W1:Y:S02]  /*0330*/  MUFU.RCP R0, R0 ;  /* 0x0000000000007308 */ /* 0x002e640000001000 */
[----:B-1----:R-:W-:-:S06]  /*0340*/  VIADD R3, R0, 0xffffffe ;  /* 0x0ffffffe00037836 */ /* 0x002fcc0000000000 */
[----:B------:R-:W1:Y:S02]  /*0350*/  F2I.FTZ.U32.TRUNC.NTZ R3, R3 ;  /* 0x0000000300037305 */ /* 0x000e64000021f000 */
[----:B-1----:R-:W-:-:S04]  /*0360*/  IMAD.MOV R8, RZ, RZ, -R3 ;  /* 0x000000ffff087224 */ /* 0x002fc800078e0a03 */
[----:B------:R-:W-:Y:S01]  /*0370*/  IMAD.MOV.U32 R2, RZ, RZ, R8 ;  /* 0x000000ffff027224 */ /* 0x000fe200078e0008 */
[----:B------:R-:W-:-:S03]  /*0380*/  IABS R8, R11 ;  /* 0x0000000b00087213 */ /* 0x000fc60000000000 */
[----:B------:R-:W-:Y:S02]  /*0390*/  IMAD R5, R2, R7, RZ ;  /* 0x0000000702057224 */ /* 0x000fe400078e02ff */
[----:B------:R-:W-:Y:S02]  /*03a0*/  IMAD.MOV.U32 R2, RZ, RZ, RZ ;  /* 0x000000ffff027224 */ /* 0x000fe400078e00ff */
[----:B------:R-:W-:Y:S02]  /*03b0*/  IMAD.MOV R0, RZ, RZ, -R8 ;  /* 0x000000ffff007224 */ /* 0x000fe400078e0a08 */
[----:B------:R-:W-:Y:S02]  /*03c0*/  IMAD.HI.U32 R2, R3, R5, R2 ;  /* 0x0000000503027227 */ /* 0x000fe400078e0002 */
[----:B------:R-:W1:Y:S04]  /*03d0*/  S2R R5, SR_TID.X ;  /* 0x0000000000057919 */ /* 0x000e680000002100 */
[----:B------:R-:W-:-:S04]  /*03e0*/  IMAD.HI.U32 R2, R2, R9, RZ ;  /* 0x0000000902027227 */ /* 0x000fc800078e00ff */
[----:B------:R-:W-:-:S05]  /*03f0*/  IMAD R0, R2, R0, R9 ;  /* 0x0000000002007224 */ /* 0x000fca00078e0209 */
[----:B------:R-:W-:-:S13]  /*0400*/  ISETP.GT.U32.AND P1, PT, R7, R0, PT ;  /* 0x000000000700720c */ /* 0x000fda0003f24070 */
[----:B------:R-:W-:Y:S02]  /*0410*/  @!P1 IMAD.IADD R0, R0, 0x1, -R7 ;  /* 0x0000000100009824 */ /* 0x000fe400078e0a07 */
[----:B------:R-:W-:Y:S01]  /*0420*/  @!P1 VIADD R2, R2, 0x1 ;  /* 0x0000000102029836 */ /* 0x000fe20000000000 */
[----:B------:R-:W-:Y:S02]  /*0430*/  ISETP.NE.AND P1, PT, R11, RZ, PT ;  /* 0x000000ff0b00720c */ /* 0x000fe40003f25270 */
[----:B------:R-:W-:Y:S02]  /*0440*/  ISETP.GE.U32.AND P0, PT, R0, R7, PT ;  /* 0x000000070000720c */ /* 0x000fe40003f06070 */
[----:B------:R-:W-:Y:S02]  /*0450*/  LOP3.LUT R0, R4, R11, RZ, 0x3c, !PT ;  /* 0x0000000b04007212 */ /* 0x000fe400078e3cff */
[----:B-1----:R-:W-:Y:S02]  /*0460*/  LOP3.LUT R3, R5, 0x1f, RZ, 0xc0, !PT ;  /* 0x0000001f05037812 */ /* 0x002fe400078ec0ff */
[----:B------:R-:W-:-:S07]  /*0470*/  ISETP.GE.AND P2, PT, R0, RZ, PT ;  /* 0x000000ff0000720c */ /* 0x000fce0003f46270 */
[----:B------:R-:W-:Y:S01]  /*0480*/  @P0 VIADD R2, R2, 0x1 ;  /* 0x0000000102020836 */ /* 0x000fe20000000000 */
[----:B------:R-:W-:-:S03]  /*0490*/  ISETP.GT.AND P0, PT, R112, 0xff, PT ;  /* 0x000000ff7000780c */ /* 0x000fc60003f04270 */
[----:B------:R-:W-:-:S04]  /*04a0*/  IMAD.MOV.U32 R0, RZ, RZ, R2 ;  /* 0x000000ffff007224 */ /* 0x000fc800078e0002 */
[----:B------:R-:W-:Y:S01]  /*04b0*/  @!P2 IMAD.MOV R0, RZ, RZ, -R0 ;  /* 0x000000ffff00a224 */ /* 0x000fe200078e0a00 */
[----:B------:R-:W-:-:S05]  /*04c0*/  @!P1 LOP3.LUT R0, RZ, R11, RZ, 0x33, !PT ;  /* 0x0000000bff009212 */ /* 0x000fca00078e33ff */
[----:B------:R-:W-:Y:S02]  /*04d0*/  IMAD.MOV R2, RZ, RZ, -R0 ;  /* 0x000000ffff027224 */ /* 0x000fe400078e0a00 */
[----:B------:R-:W-:Y:S02]  /*04e0*/  @!P0 IMAD.SHL.U32 R213, R5, 0x20, RZ ;  /* 0x0000002005d58824 */ /* 0x000fe400078e00ff */
[----:B------:R-:W-:Y:S02]  /*04f0*/  IMAD R2, R11, R2, R4 ;  /* 0x000000020b027224 */ /* 0x000fe400078e0204 */
[----:B------:R-:W-:Y:S02]  /*0500*/  @!P0 IMAD.MOV.U32 R108, RZ, RZ, RZ ;  /* 0x000000ffff6c8224 */ /* 0x000fe400078e00ff */
[----:B------:R-:W-:Y:S01]  /*0510*/  IMAD.IADD R2, R6, 0x1, R2 ;  /* 0x0000000106027824 */ /* 0x000fe200078e0202 */
[----:B------:R-:W-:Y:S01]  /*0520*/  SHF.R.U32.HI R6, RZ, 0x5, R5 ;  /* 0x00000005ff067819 */ /* 0x000fe20000011605 */
[----:B------:R-:W-:-:S02]  /*0530*/  @!P0 IMAD.MOV.U32 R110, RZ, RZ, RZ ;  /* 0x000000ffff6e8224 */ /* 0x000fc400078e00ff */
[----:B------:R-:W-:Y:S01]  /*0540*/  IMAD R4, R2, 0x20, R3 ;  /* 0x0000002002047824 */ /* 0x000fe200078e0203 */
[----:B------:R-:W-:Y:S01]  /*0550*/  @!P0 LOP3.LUT R2, R5, 0x40, RZ, 0xc0, !PT ;  /* 0x0000004005028812 */ /* 0x000fe200078ec0ff */
[----:B------:R-:W-:Y:S01]  /*0560*/  IMAD.SHL.U32 R0, R0, 0x10, RZ ;  /* 0x0000001000007824 */ /* 0x000fe200078e00ff */
[----:B------:R-:W-:Y:S02]  /*0570*/  SGXT.U32 R3, R6, 0x2 ;  /* 0x000000020603781a */ /* 0x000fe40000000000 */
[----:B------:R-:W-:Y:S01]  /*0580*/  @!P0 SHF.R.U32.HI R214, RZ, 0x1, R2 ;  /* 0x00000001ffd68819 */ /* 0x000fe20000011602 */
[----:B0--3--:R-:W-:Y:S06]  /*0590*/  @!P0 BRA `(.L_x_0) ;  /* 0x0000004000648947 */ /* 0x009fec0003800000 */
[----:B------:R-:W-:Y:S01]  /*05a0*/  IABS R17, R24 ;  /* 0x0000001800117213 */ /* 0x000fe20000000000 */
[C---:B------:R-:W-:Y:S01]  /*05b0*/  VIADD R30, R0.reuse, 0xb ;  /* 0x0000000b001e7836 */ /* 0x040fe20000000000 */
[----:B------:R-:W-:Y:S01]  /*05c0*/  IABS R26, R25 ;  /* 0x00000019001a7213 */ /* 0x000fe20000000000 */
[C---:B------:R-:W-:Y:S01]  /*05d0*/  VIADD R28, R0.reuse, 0xc ;  /* 0x0000000c001c7836 */ /* 0x040fe20000000000 */
[----:B------:R-:W0:Y:S01]  /*05e0*/  I2F.RP R2, R17 ;  /* 0x0000001100027306 */ /* 0x000e220000209400 */
[----:B------:R-:W-:Y:S01]  /*05f0*/  IABS R12, R4 ;  /* 0x00000004000c7213 */ /* 0x000fe20000000000 */
[C---:B------:R-:W-:Y:S01]  /*0600*/  VIADD R34, R0.reuse, 0x9 ;  /* 0x0000000900227836 */ /* 0x040fe20000000000 */
[----:B------:R-:W-:Y:S01]  /*0610*/  IABS R19, R30 ;  /* 0x0000001e00137213 */ /* 0x000fe20000000000 */
[----:B------:R-:W-:Y:S01]  /*0620*/  VIADD R32, R0, 0xa ;  /* 0x0000000a00207836 */ /* 0x000fe20000000000 */
[----:B------:R-:W-:Y:S01]  /*0630*/  ISETP.GE.AND P2, PT, R4, RZ, PT ;  /* 0x000000ff0400720c */ /* 0x000fe20003f46270 */
[C---:B------:R-:W-:Y:S01]  /*0640*/  VIADD R35, R0.reuse, 0x8 ;  /* 0x0000000800237836 */ /* 0x040fe20000000000 */
[----:B------:R-:W-:Y:S01]  /*0650*/  IABS R23, R34 ;  /* 0x0000002200177213 */ /* 0x000fe20000000000 */
[----:B------:R-:W1:Y:S01]  /*0660*/  I2F.RP R11, R26 ;  /* 0x0000001a000b7306 */ /* 0x000e620000209400 */
[----:B------:R-:W-:Y:S01]  /*0670*/  IABS R21, R32 ;  /* 0x0000002000157213 */ /* 0x000fe20000000000 */
[C---:B------:R-:W-:Y:S01]  /*0680*/  VIADD R36, R0.reuse, 0x7 ;  /* 0x0000000700247836 */ /* 0x040fe20000000000 */
[----:B------:R-:W-:Y:S01]  /*0690*/  IABS R33, R0 ;  /* 0x0000000000217213 */ /* 0x000fe20000000000 */
[C---:B------:R-:W-:Y:S01]  /*06a0*/  VIADD R37, R0.reuse, 0x6 ;  /* 0x0000000600257836 */ /* 0x040fe20000000000 */
[----:B------:R-:W2:Y:S01]  /*06b0*/  LDCU UR7, c[0x0][0x3ac] ;  /* 0x00007580ff0777ac */ /* 0x000ea20008000800 */
[C---:B------:R-:W-:Y:S01]  /*06c0*/  VIADD R38, R0.reuse, 0x5 ;  /* 0x0000000500267836 */ /* 0x040fe20000000000 */
[----:B------:R-:W3:Y:S01]  /*06d0*/  LDC R92, c[0x0][0x3a8] ;  /* 0x0000ea00ff5c7b82 */ /* 0x000ee20000000800 */
[----:B0-----:R-:W0:Y:S01]  /*06e0*/  MUFU.RCP R2, R2 ;  /* 0x0000000200027308 */ /* 0x001e220000001000 */
[C---:B------:R-:W-:Y:S01]  /*06f0*/  VIADD R39, R0.reuse, 0x4 ;  /* 0x0000000400277836 */ /* 0x040fe20000000000 */
[----:B------:R-:W4:Y:S01]  /*0700*/  LDCU UR4, c[0x0][0x3a4] ;  /* 0x00007480ff0477ac */ /* 0x000f220008000800 */
[----:B------:R-:W-:Y:S01]  /*0710*/  IABS R27, R38 ;  /* 0x00000026001b7213 */ /* 0x000fe20000000000 */
[C---:B------:R-:W-:Y:S01]  /*0720*/  VIADD R42, R0.reuse, 0x1 ;  /* 0x00000001002a7836 */ /* 0x040fe20000000000 */
[----:B------:R-:W-:Y:S01]  /*0730*/  LOP3.LUT R114, R3, 0xc0, RZ, 0xfc, !PT ;  /* 0x000000c003727812 */ /* 0x000fe200078efcff */
[C---:B------:R-:W-:Y:S01]  /*0740*/  VIADD R41, R0.reuse, 0x2 ;  /* 0x0000000200297836 */ /* 0x040fe20000000000 */
[----:B------:R-:W5:Y:S01]  /*0750*/  LDCU UR5, c[0x0][0x3b0] ;  /* 0x00007600ff0577ac */ /* 0x000f620008000800 */
[----:B-1----:R-:W1:Y:S01]  /*0760*/  MUFU.RCP R11, R11 ;  /* 0x0000000b000b7308 */ /* 0x002e620000001000 */
[----:B------:R-:W-:Y:S01]  /*0770*/  VIADD R40, R0, 0x3 ;  /* 0x0000000300287836 */ /* 0x000fe20000000000 */
[----:B------:R-:W-:Y:S01]  /*0780*/  IABS R31, R42 ;  /* 0x0000002a001f7213 */ /* 0x000fe20000000000 */
[----:B------:R-:W1:Y:S01]  /*0790*/  LDCU.64 UR12, c[0x0][0x380] ;  /* 0x00007000ff0c77ac */ /* 0x000e620008000a00 */
[----:B------:R-:W-:Y:S01]  /*07a0*/  IABS R29, R41 ;  /* 0x00000029001d7213 */ /* 0x000fe20000000000 */
[----:B------:R-:W-:Y:S01]  /*07b0*/  IMAD.SHL.U32 R213, R5, 0x20, RZ ;  /* 0x0000002005d57824 */ /* 0x000fe200078e00ff */
[----:B------:R-:W-:-:S02]  /*07c0*/  LOP3.LUT R113, R3, 0xc4, RZ, 0xfc, !PT ;  /* 0x000000c403717812 */ /* 0x000fc400078efcff */
[----:B------:R-:W-:Y:S02]  /*07d0*/  CS2R R108, SRZ ;  /* 0x00000000006c7805 */ /* 0x000fe4000001ff00 */
[C---:B------:R-:W-:Y:S01]  /*07e0*/  LOP3.LUT R212, R3.reuse, 0x4, RZ, 0xfc, !PT ;  /* 0x0000000403d47812 */ /* 0x040fe200078efcff */
[----:B0-----:R-:W-:Y:S01]  /*07f0*/  VIADD R6, R2, 0xffffffe ;  /* 0x0ffffffe02067836 */ /* 0x001fe20000000000 */
[C---:B------:R-:W-:Y:S02]  /*0800*/  LOP3.LUT R211, R3.reuse, 0x8, RZ, 0xfc, !PT ;  /* 0x0000000803d37812 */ /* 0x040fe400078efcff */
[----:B------:R-:W-:Y:S02]  /*0810*/  CS2R R110, SRZ ;  /* 0x00000000006e7805 */ /* 0x000fe4000001ff00 */
[C---:B------:R-:W-:Y:S01]  /*0820*/  LOP3.LUT R210, R3.reuse, 0xc, RZ, 0xfc, !PT ;  /* 0x0000000c03d27812 */ /* 0x040fe200078efcff */
[----:B------:R0:W0:Y:S01]  /*0830*/  F2I.FTZ.U32.TRUNC.NTZ R7, R6 ;  /* 0x0000000600077305 */ /* 0x000022000021f000 */
[C---:B------:R-:W-:Y:S01]  /*0840*/  LOP3.LUT R209, R3.reuse, 0x10, RZ, 0xfc, !PT ;  /* 0x0000001003d17812 */ /* 0x040fe200078efcff */
[CC--:B---3--:R-:W-:Y:S01]  /*0850*/  IMAD R95, R3.reuse, R92.reuse, RZ ;  /* 0x0000005c035f7224 */ /* 0x0c8fe200078e02ff */
[----:B------:R-:W-:Y:S01]  /*0860*/  LOP3.LUT R208, R3, 0x14, RZ, 0xfc, !PT ;  /* 0x0000001403d07812 */ /* 0x000fe200078efcff */
[----:B-1----:R-:W-:Y:S01]  /*0870*/  VIADD R8, R11, 0xffffffe ;  /* 0x0ffffffe0b087836 */ /* 0x002fe20000000000 */
[----:B------:R-:W-:Y:S01]  /*0880*/  LOP3.LUT R207, R3, 0x18, RZ, 0xfc, !PT ;  /* 0x0000001803cf7812 */ /* 0x000fe200078efcff */
[-C--:B------:R-:W-:Y:S01]  /*0890*/  IMAD R218, R209, R92.reuse, RZ ;  /* 0x0000005cd1da7224 */ /* 0x080fe200078e02ff */
[C---:B------:R-:W-:Y:S01]  /*08a0*/  LOP3.LUT R206, R3.reuse, 0x20, RZ, 0xfc, !PT ;  /* 0x0000002003ce7812 */ /* 0x040fe200078efcff */
[----:B------:R1:W3:Y:S01]  /*08b0*/  F2I.FTZ.U32.TRUNC.NTZ R9, R8 ;  /* 0x0000000800097305 */ /* 0x0002e2000021f000 */
[----:B0-----:R-:W-:Y:S01]  /*08c0*/  IMAD.MOV.U32 R6, RZ, RZ, RZ ;  /* 0x000000ffff067224 */ /* 0x001fe200078e00ff */
[----:B------:R-:W-:Y:S01]  /*08d0*/  LOP3.LUT R205, R3, 0x24, RZ, 0xfc, !PT ;  /* 0x0000002403cd7812 */ /* 0x000fe200078efcff */
[-C--:B------:R-:W-:Y:S01]  /*08e0*/  IMAD R220, R207, R92.reuse, RZ ;  /* 0x0000005ccfdc7224 */ /* 0x080fe200078e02ff */
[C---:B------:R-:W-:Y:S01]  /*08f0*/  LOP3.LUT R204, R3.reuse, 0x28, RZ, 0xfc, !PT ;  /* 0x0000002803cc7812 */ /* 0x040fe200078efcff */
[----:B------:R-:W-:Y:S01]  /*0900*/  IMAD R221, R206, R92, RZ ;  /* 0x0000005ccedd7224 */ /* 0x000fe200078e02ff */
[C---:B------:R-:W-:Y:S01]  /*0910*/  LOP3.LUT R203, R3.reuse, 0x2c, RZ, 0xfc, !PT ;  /* 0x0000002c03cb7812 */ /* 0x040fe200078efcff */
[----:B------:R-:W-:Y:S01]  /*0920*/  IMAD.MOV R10, RZ, RZ, -R7 ;  /* 0x000000ffff0a7224 */ /* 0x000fe200078e0a07 */
[C---:B------:R-:W-:Y:S01]  /*0930*/  LOP3.LUT R202, R3.reuse, 0x30, RZ, 0xfc, !PT ;  /* 0x0000003003ca7812 */ /* 0x040fe200078efcff */
[----:B-1----:R-:W-:Y:S01]  /*0940*/  IMAD.MOV.U32 R8, RZ, RZ, RZ ;  /* 0x000000ffff087224 */ /* 0x002fe200078e00ff */
[C---:B------:R-:W-:Y:S01]  /*0950*/  LOP3.LUT R201, R3.reuse, 0x34, RZ, 0xfc, !PT ;  /* 0x0000003403c97812 */ /* 0x040fe200078efcff */
[----:B------:R-:W-:Y:S01]  /*0960*/  IMAD R13, R10, R17, RZ ;  /* 0x000000110a0d7224 */ /* 0x000fe200078e02ff */
[C---:B------:R-:W-:Y:S01]  /*0970*/  LOP3.LUT R200, R3.reuse, 0x38, RZ, 0xfc, !PT ;  /* 0x0000003803c87812 */ /* 0x040fe200078efcff */
[----:B------:R-:W-:Y:S01]  /*0980*/  VIADD R10, R0, 0xf ;  /* 0x0000000f000a7836 */ /* 0x000fe20000000000 */
[C---:B------:R-:W-:Y:S01]  /*0990*/  LOP3.LUT R199, R3.reuse, 0x40, RZ, 0xfc, !PT ;  /* 0x0000004003c77812 */ /* 0x040fe200078efcff */
[----:B---3--:R-:W-:Y:S01]  /*09a0*/  IMAD.MOV R15, RZ, RZ, -R9 ;  /* 0x000000ffff0f7224 */ /* 0x008fe200078e0a09 */
[----:B------:R-:W-:Y:S01]  /*09b0*/  LOP3.LUT R198, R3, 0x44, RZ, 0xfc, !PT ;  /* 0x0000004403c67812 */ /* 0x000fe200078efcff */
[----:B------:R-:W-:Y:S01]  /*09c0*/  IMAD.HI.U32 R7, R7, R13, R6 ;  /* 0x0000000d07077227 */ /* 0x000fe200078e0006 */
[----:B------:R-:W-:Y:S01]  /*09d0*/  IABS R2, R10 ;  /* 0x0000000a00027213 */ /* 0x000fe20000000000 */
[----:B------:R-:W0:Y:S01]  /*09e0*/  LDCU UR8, c[0x0][0x3a0] ;  /* 0x00007400ff0877ac */ /* 0x000e220008000800 */
[----:B------:R-:W-:Y:S01]  /*09f0*/  ISETP.GE.AND P5, PT, R10, RZ, PT ;  /* 0x000000ff0a00720c */ /* 0x000fe20003fa6270 */
[----:B------:R-:W-:Y:S01]  /*0a00*/  IMAD R11, R15, R26, RZ ;  /* 0x0000001a0f0b7224 */ /* 0x000fe200078e02ff */
[----:B------:R-:W-:Y:S01]  /*0a10*/  LOP3.LUT R197, R3, 0x48, RZ, 0xfc, !PT ;  /* 0x0000004803c57812 */ /* 0x000fe200078efcff */
[----:B------:R-:W-:Y:S01]  /*0a20*/  IMAD.HI.U32 R7, R7, R12, RZ ;  /* 0x0000000c07077227 */ /* 0x000fe200078e00ff */
[----:B------:R-:W-:-:S02]  /*0a30*/  LOP3.LUT R196, R3, 0x4c, RZ, 0xfc, !PT ;  /* 0x0000004c03c47812 */ /* 0x000fc400078efcff */
[----:B------:R-:W-:Y:S01]  /*0a40*/  LOP3.LUT R195, R3, 0x50, RZ, 0xfc, !PT ;  /* 0x0000005003c37812 */ /* 0x000fe200078efcff */
[----:B------:R-:W-:Y:S01]  /*0a50*/  IMAD.HI.U32 R8, R9, R11, R8 ;  /* 0x0000000b09087227 */ /* 0x000fe200078e0008 */
[C---:B------:R-:W-:Y:S02]  /*0a60*/  LOP3.LUT R194, R3.reuse, 0x54, RZ, 0xfc, !PT ;  /* 0x0000005403c27812 */ /* 0x040fe400078efcff */
[C---:B------:R-:W-:Y:S01]  /*0a70*/  LOP3.LUT R193, R3.reuse, 0x58, RZ, 0xfc, !PT ;  /* 0x0000005803c17812 */ /* 0x040fe200078efcff */
[----:B------:R-:W-:Y:S01]  /*0a80*/  IMAD.MOV.U32 R11, RZ, RZ, R2 ;  /* 0x000000ffff0b7224 */ /* 0x000fe200078e0002 */
[C---:B------:R-:W-:Y:S01]  /*0a90*/  LOP3.LUT R137, R3.reuse, 0x60, RZ, 0xfc, !PT ;  /* 0x0000006003897812 */ /* 0x040fe200078efcff */
[----:B------:R-:W-:Y:S01]  /*0aa0*/  IMAD.MOV R7, RZ, RZ, -R7 ;  /* 0x000000ffff077224 */ /* 0x000fe200078e0a07 */
[C---:B------:R-:W-:Y:S01]  /*0ab0*/  LOP3.LUT R135, R3.reuse, 0x64, RZ, 0xfc, !PT ;  /* 0x0000006403877812 */ /* 0x040fe200078efcff */
[----:B------:R-:W-:Y:S01]  /*0ac0*/  IMAD.HI.U32 R2, R8, R11, RZ ;  /* 0x0000000b08027227 */ /* 0x000fe200078e00ff */
[----:B------:R-:W-:-:S02]  /*0ad0*/  LOP3.LUT R134, R3, 0x68, RZ, 0xfc, !PT ;  /* 0x0000006803867812 */ /* 0x000fc400078efcff */
[C---:B------:R-:W-:Y:S01]  /*0ae0*/  LOP3.LUT R133, R3.reuse, 0x6c, RZ, 0xfc, !PT ;  /* 0x0000006c03857812 */ /* 0x040fe200078efcff */
[----:B------:R-:W-:Y:S01]  /*0af0*/  IMAD.MOV R13, RZ, RZ, -R2 ;  /* 0x000000ffff0d7224 */ /* 0x000fe200078e0a02 */
[----:B------:R-:W-:Y:S01]  /*0b00*/  LOP3.LUT R132, R3, 0x70, RZ, 0xfc, !PT ;  /* 0x0000007003847812 */ /* 0x000fe200078efcff */
[----:B------:R-:W-:Y:S01]  /*0b10*/  IMAD R2, R17, R7, R12 ;  /* 0x0000000711027224 */ /* 0x000fe200078e020c */
[C---:B------:R-:W-:Y:S01]  /*0b20*/  LOP3.LUT R131, R3.reuse, 0x74, RZ, 0xfc, !PT ;  /* 0x0000007403837812 */ /* 0x040fe200078efcff */
[----:B------:R-:W-:Y:S01]  /*0b30*/  VIADD R6, R0, 0xe ;  /* 0x0000000e00067836 */ /* 0x000fe20000000000 */
[----:B------:R-:W-:Y:S01]  /*0b40*/  LOP3.LUT R130, R3, 0x78, RZ, 0xfc, !PT ;  /* 0x0000007803827812 */ /* 0x000fe200078efcff */
[----:B------:R-:W-:Y:S01]  /*0b50*/  IMAD R7, R26, R13, R11 ;  /* 0x0000000d1a077224 */ /* 0x000fe200078e020b */
[----:B------:R-:W-:Y:S01]  /*0b60*/  ISETP.GT.U32.AND P0, PT, R17, R2, PT ;  /* 0x000000021100720c */ /* 0x000fe20003f04070 */
[----:B------:R-:W-:Y:S01]  /*0b70*/  IMAD.HI.U32 R11, R8, R19, RZ ;  /* 0x00000013080b7227 */ /* 0x000fe200078e00ff */
[----:B------:R-:W-:-:S02]  /*0b80*/  IABS R15, R6 ;  /* 0x00000006000f7213 */ /* 0x000fc40000000000 */
[----:B------:R-:W-:Y:S01]  /*0b90*/  ISETP.GE.AND P4, PT, R6, RZ, PT ;  /* 0x000000ff0600720c */ /* 0x000fe20003f86270 */
[----:B------:R-:W-:Y:S01]  /*0ba0*/  VIADD R6, R0, 0xd ;  /* 0x0000000d00067836 */ /* 0x000fe20000000000 */
[----:B------:R-:W-:Y:S01]  /*0bb0*/  ISETP.GT.U32.AND P3, PT, R26, R7, PT ;  /* 0x000000071a00720c */ /* 0x000fe20003f64070 */
[----:B------:R-:W-:Y:S01]  /*0bc0*/  IMAD.HI.U32 R9, R8, R15, RZ ;  /* 0x0000000f08097227 */ /* 0x000fe200078e00ff */
[C---:B------:R-:W-:Y:S02]  /*0bd0*/  LOP3.LUT R129, R3.reuse, 0x80, RZ, 0xfc, !PT ;  /* 0x0000008003817812 */ /* 0x040fe400078efcff */
[----:B------:R-:W-:Y:S01]  /*0be0*/  IABS R13, R6 ;  /* 0x00000006000d7213 */ /* 0x000fe20000000000 */
[----:B------:R-:W-:Y:S01]  /*0bf0*/  IMAD.MOV R9, RZ, RZ, -R9 ;  /* 0x000000ffff097224 */ /* 0x000fe200078e0a09 */
[----:B------:R-:W-:Y:S01]  /*0c00*/  ISETP.GE.AND P1, PT, R6, RZ, PT ;  /* 0x000000ff0600720c */ /* 0x000fe20003f26270 */
[----:B------:R-:W-:Y:S01]  /*0c10*/  @!P0 IMAD.IADD R2, R2, 0x1, -R17 ;  /* 0x0000000102028824 */ /* 0x000fe200078e0a11 */
[----:B------:R-:W-:Y:S01]  /*0c20*/  LOP3.LUT R128, R3, 0x84, RZ, 0xfc, !PT ;  /* 0x0000008403807812 */ /* 0x000fe200078efcff */
[----:B------:R-:W-:Y:S01]  /*0c30*/  IMAD R9, R26, R9, R15 ;  /* 0x000000091a097224 */ /* 0x000fe200078e020f */
[----:B------:R-:W-:Y:S01]  /*0c40*/  IABS R15, R28 ;  /* 0x0000001c000f7213 */ /* 0x000fe20000000000 */
[----:B------:R-:W-:Y:S01]  /*0c50*/  IMAD.HI.U32 R6, R8, R13, RZ ;  /* 0x0000000d08067227 */ /* 0x000fe200078e00ff */
[----:B------:R-:W-:-:S02]  /*0c60*/  ISETP.GT.U32.AND P0, PT, R17, R2, PT ;  /* 0x000000021100720c */ /* 0x000fc40003f04070 */
[C---:B------:R-:W-:Y:S01]  /*0c70*/  LOP3.LUT R127, R3.reuse, 0x88, RZ, 0xfc, !PT ;  /* 0x00000088037f7812 */ /* 0x040fe200078efcff */
[----:B------:R-:W-:Y:S01]  /*0c80*/  IMAD.MOV R14, RZ, RZ, -R6 ;  /* 0x000000ffff0e7224 */ /* 0x000fe200078e0a06 */
[C---:B------:R-:W-:Y:S01]  /*0c90*/  LOP3.LUT R126, R3.reuse, 0x8c, RZ, 0xfc, !PT ;  /* 0x0000008c037e7812 */ /* 0x040fe200078efcff */
[C---:B------:R-:W-:Y:S01]  /*0ca0*/  IMAD.HI.U32 R10, R8.reuse, R15, RZ ;  /* 0x0000000f080a7227 */ /* 0x040fe200078e00ff */
[C---:B------:R-:W-:Y:S02]  /*0cb0*/  LOP3.LUT R125, R3.reuse, 0x90, RZ, 0xfc, !PT ;  /* 0x00000090037d7812 */ /* 0x040fe400078efcff */
[C---:B------:R-:W-:Y:S01]  /*0cc0*/  LOP3.LUT R124, R3.reuse, 0x94, RZ, 0xfc, !PT ;  /* 0x00000094037c7812 */ /* 0x040fe200078efcff */
[----:B------:R-:W-:Y:S01]  /*0cd0*/  IMAD.MOV R16, RZ, RZ, -R11 ;  /* 0x000000ffff107224 */ /* 0x000fe200078e0a0b */
[C---:B------:R-:W-:Y:S01]  /*0ce0*/  LOP3.LUT R123, R3.reuse, 0x98, RZ, 0xfc, !PT ;  /* 0x00000098037b7812 */ /* 0x040fe200078efcff */
[----:B------:R-:W-:Y:S01]  /*0cf0*/  IMAD.HI.U32 R6, R8, R23, RZ ;  /* 0x0000001708067227 */ /* 0x000fe200078e00ff */
[----:B------:R-:W-:-:S02]  /*0d00*/  LOP3.LUT R122, R3, 0xa0, RZ, 0xfc, !PT ;  /* 0x000000a0037a7812 */ /* 0x000fc400078efcff */
[C---:B------:R-:W-:Y:S01]  /*0d10*/  LOP3.LUT R121, R3.reuse, 0xa4, RZ, 0xfc, !PT ;  /* 0x000000a403797812 */ /* 0x040fe200078efcff */
[----:B------:R-:W-:Y:S01]  /*0d20*/  IMAD.HI.U32 R12, R8, R21, RZ ;  /* 0x00000015080c7227 */ /* 0x000fe200078e00ff */
[C---:B------:R-:W-:Y:S02]  /*0d30*/  LOP3.LUT R119, R3.reuse, 0xa8, RZ, 0xfc, !PT ;  /* 0x000000a803777812 */ /* 0x040fe400078efcff */
[C---:B------:R-:W-:Y:S01]  /*0d40*/  LOP3.LUT R118, R3.reuse, 0xac, RZ, 0xfc, !PT ;  /* 0x000000ac03767812 */ /* 0x040fe200078efcff */
[C---:B------:R-:W-:Y:S01]  /*0d50*/  IMAD R11, R26.reuse, R14, R13 ;  /* 0x0000000e1a0b7224 */ /* 0x040fe200078e020d */
[C---:B------:R-:W-:Y:S01]  /*0d60*/  LOP3.LUT R117, R3.reuse, 0xb0, RZ, 0xfc, !PT ;  /* 0x000000b003757812 */ /* 0x040fe200078efcff */
[----:B------:R-:W-:Y:S01]  /*0d70*/  IMAD.MOV R10, RZ, RZ, -R10 ;  /* 0x000000ffff0a7224 */ /* 0x000fe200078e0a0a */
[C---:B------:R-:W-:Y:S01]  /*0d80*/  LOP3.LUT R116, R3.reuse, 0xb4, RZ, 0xfc, !PT ;  /* 0x000000b403747812 */ /* 0x040fe200078efcff */
[----:B------:R-:W-:Y:S01]  /*0d90*/  IMAD R13, R26, R16, R19 ;  /* 0x000000101a0d7224 */ /* 0x000fe200078e0213 */
[----:B------:R-:W-:Y:S01]  /*0da0*/  IABS R19, R35 ;  /* 0x0000002300137213 */ /* 0x000fe20000000000 */
[----:B------:R-:W-:Y:S01]  /*0db0*/  IMAD.MOV R6, RZ, RZ, -R6 ;  /* 0x000000ffff067224 */ /* 0x000fe200078e0a06 */
[----:B------:R-:W-:Y:S01]  /*0dc0*/  LOP3.LUT R115, R3, 0xb8, RZ, 0xfc, !PT ;  /* 0x000000b803737812 */ /* 0x000fe200078efcff */
[----:B------:R-:W-:-:S02]  /*0dd0*/  IMAD.MOV R18, RZ, RZ, -R12 ;  /* 0x000000ffff127224 */ /* 0x000fc400078e0a0c */
[C---:B------:R-:W-:Y:S02]  /*0de0*/  IMAD R12, R26.reuse, R10, R15 ;  /* 0x0000000a1a0c7224 */ /* 0x040fe400078e020f */
[----:B------:R-:W-:Y:S01]  /*0df0*/  IMAD R15, R26, R6, R23 ;  /* 0x000000061a0f7224 */ /* 0x000fe200078e0217 */
[----:B------:R-:W-:Y:S01]  /*0e00*/  IABS R23, R37 ;  /* 0x0000002500177213 */ /* 0x000fe20000000000 */
[----:B------:R-:W-:Y:S01]  /*0e10*/  @!P0 IMAD.IADD R2, R2, 0x1, -R17 ;  /* 0x0000000102028824 */ /* 0x000fe200078e0a11 */
[----:B------:R-:W-:Y:S01]  /*0e20*/  ISETP.NE.AND P0, PT, R24, RZ, PT ;  /* 0x000000ff1800720c */ /* 0x000fe20003f05270 */
[----:B------:R-:W-:Y:S01]  /*0e30*/  IMAD.HI.U32 R6, R8, R19, RZ ;  /* 0x0000001308067227 */ /* 0x000fe200078e00ff */
[----:B------:R-:W-:-:S03]  /*0e40*/  ISETP.GT.U32.AND P6, PT, R26, R12, PT ;  /* 0x0000000c1a00720c */ /* 0x000fc60003fc4070 */
[----:B------:R-:W-:Y:S02]  /*0e50*/  IMAD.MOV R6, RZ, RZ, -R6 ;  /* 0x000000ffff067224 */ /* 0x000fe400078e0a06 */
[----:B------:R-:W-:Y:S01]  /*0e60*/  @!P3 IMAD.IADD R7, R7, 0x1, -R26 ;  /* 0x000000010707b824 */ /* 0x000fe200078e0a1a */
[C---:B------:R-:W-:Y:S01]  /*0e70*/  ISETP.GT.U32.AND P3, PT, R26.reuse, R9, PT ;  /* 0x000000091a00720c */ /* 0x040fe20003f64070 */
[C---:B------:R-:W-:Y:S02]  /*0e80*/  IMAD R16, R26.reuse, R6, R19 ;  /* 0x000000061a107224 */ /* 0x040fe400078e0213 */
[----:B------:R-:W-:Y:S02]  /*0e90*/  IMAD.MOV.U32 R6, RZ, RZ, R2 ;  /* 0x000000ffff067224 */ /* 0x000fe400078e0002 */
[----:B------:R-:W-:Y:S01]  /*0ea0*/  IMAD R14, R26, R18, R21 ;  /* 0x000000121a0e7224 */ /* 0x000fe200078e0215 */
[----:B------:R-:W-:Y:S01]  /*0eb0*/  IABS R21, R36 ;  /* 0x0000002400157213 */ /* 0x000fe20000000000 */
[----:B------:R-:W-:Y:S01]  /*0ec0*/  @!P2 IMAD.MOV R6, RZ, RZ, -R6 ;  /* 0x000000ffff06a224 */ /* 0x000fe200078e0a06 */
[----:B------:R-:W-:Y:S01]  /*0ed0*/  @!P0 LOP3.LUT R6, RZ, R24, RZ, 0x33, !PT ;  /* 0x00000018ff068212 */ /* 0x000fe200078e33ff */
[----:B------:R-:W-:Y:S01]  /*0ee0*/  IMAD.HI.U32 R17, R8, R23, RZ ;  /* 0x0000001708117227 */ /* 0x000fe200078e00ff */
[----:B------:R-:W-:-:S02]  /*0ef0*/  ISETP.GT.U32.AND P0, PT, R26, R7, PT ;  /* 0x000000071a00720c */ /* 0x000fc40003f04070 */
[----:B------:R-:W-:Y:S01]  /*0f00*/  ISETP.GT.U32.AND P2, PT, R26, R11, PT ;  /* 0x0000000b1a00720c */ /* 0x000fe20003f44070 */
[----:B------:R-:W-:-:S04]  /*0f10*/  IMAD.HI.U32 R10, R8, R21, RZ ;  /* 0x00000015080a7227 */ /* 0x000fc800078e00ff */
[----:B------:R-:W-:Y:S02]  /*0f20*/  IMAD.MOV R10, RZ, RZ, -R10 ;  /* 0x000000ffff0a7224 */ /* 0x000fe400078e0a0a */
[--C-:B------:R-:W-:Y:S01]  /*0f30*/  @!P3 IMAD.IADD R9, R9, 0x1, -R26.reuse ;  /* 0x000000010909b824 */ /* 0x100fe200078e0a1a */
[C---:B------:R-:W-:Y:S01]  /*0f40*/  ISETP.GT.U32.AND P3, PT, R26.reuse, R14, PT ;  /* 0x0000000e1a00720c */ /* 0x040fe20003f64070 */
[C---:B------:R-:W-:Y:S02]  /*0f50*/  IMAD R2, R26.reuse, R10, R21 ;  /* 0x0000000a1a027224 */ /* 0x040fe400078e0215 */
[--C-:B------:R-:W-:Y:S01]  /*0f60*/  @!P0 IMAD.IADD R7, R7, 0x1, -R26.reuse ;  /* 0x0000000107078824 */ /* 0x100fe200078e0a1a */
[C---:B------:R-:W-:Y:S01]  /*0f70*/  ISETP.GT.U32.AND P0, PT, R26.reuse, R13, PT ;  /* 0x0000000d1a00720c */ /* 0x040fe20003f04070 */
[----:B------:R-:W-:Y:S01]  /*0f80*/  @!P2 IMAD.IADD R11, R11, 0x1, -R26 ;  /* 0x000000010b0ba824 */ /* 0x000fe200078e0a1a */
[----:B------:R-:W-:Y:S01]  /*0f90*/  ISETP.GT.U32.AND P2, PT, R26, R15, PT ;  /* 0x0000000f1a00720c */ /* 0x000fe20003f44070 */
[----:B------:R-:W-:-:S04]  /*0fa0*/  IMAD.HI.U32 R18, R8, R27, RZ ;  /* 0x0000001b08127227 */ /* 0x000fc800078e00ff */
[----:B------:R-:W-:Y:S02]  /*0fb0*/  IMAD.MOV R17, RZ, RZ, -R17 ;  /* 0x000000ffff117224 */ /* 0x000fe400078e0a11 */
[----:B------:R-:W-:Y:S01]  /*0fc0*/  @!P6 IMAD.IADD R12, R12, 0x1, -R26 ;  /* 0x000000010c0ce824 */ /* 0x000fe200078e0a1a */
[C---:B------:R-:W-:Y:S01]  /*0fd0*/  ISETP.GT.U32.AND P6, PT, R26.reuse, R16, PT ;  /* 0x000000101a00720c */ /* 0x040fe20003fc4070 */
[----:B------:R-:W-:Y:S02]  /*0fe0*/  IMAD.MOV R18, RZ, RZ, -R18 ;  /* 0x000000ffff127224 */ /* 0x000fe400078e0a12 */
[--C-:B------:R-:W-:Y:S01]  /*0ff0*/  @!P0 IMAD.IADD R13, R13, 0x1, -R26.reuse ;  /* 0x000000010d0d8824 */ /* 0x100fe200078e0a1a */
[C---:B------:R-:W-:Y:S01]  /*1000*/  ISETP.GT.U32.AND P0, PT, R26.reuse, R2, PT ;  /* 0x000000021a00720c */ /* 0x040fe20003f04070 */
[C---:B------:R-:W-:Y:S01]  /*1010*/  IMAD R17, R26.reuse, R17, R23 ;  /* 0x000000111a117224 */ /* 0x040fe200078e0217 */
[----:B------:R-:W-:Y:S01]  /*1020*/  IABS R23, R39 ;  /* 0x0000002700177213 */ /* 0x000fe20000000000 */
[----:B------:R-:W-:Y:S01]  /*1030*/  IMAD R19, R26, R18, R27 ;  /* 0x000000121a137224 */ /* 0x000fe200078e021b */
[----:B------:R-:W-:Y:S01]  /*1040*/  IABS R27, R40 ;  /* 0x00000028001b7213 */ /* 0x000fe20000000000 */
[--C-:B------:R-:W-:Y:S01]  /*1050*/  @!P3 IMAD.IADD R14, R14, 0x1, -R26.reuse ;  /* 0x000000010e0eb824 */ /* 0x100fe200078e0a1a */
[C---:B------:R-:W-:Y:S01]  /*1060*/  ISETP.GT.U32.AND P3, PT, R26.reuse, R17, PT ;  /* 0x000000111a00720c */ /* 0x040fe20003f64070 */
[--C-:B------:R-:W-:Y:S01]  /*1070*/  @!P2 IMAD.IADD R15, R15, 0x1, -R26.reuse ;  /* 0x000000010f0fa824 */ /* 0x100fe200078e0a1a */
[----:B------:R-:W-:Y:S01]  /*1080*/  ISETP.GT.U32.AND P2, PT, R26, R19, PT ;  /* 0x000000131a00720c */ /* 0x000fe20003f44070 */
[----:B------:R-:W-:Y:S01]  /*1090*/  @!P6 IMAD.IADD R16, R16, 0x1, -R26 ;  /* 0x000000011010e824 */ /* 0x000fe200078e0a1a */
[----:B------:R-:W-:Y:S01]  /*10a0*/  ISETP.GT.U32.AND P6, PT, R26, R9, PT ;  /* 0x000000091a00720c */ /* 0x000fe20003fc4070 */
[----:B------:R-:W-:-:S04]  /*10b0*/  IMAD.HI.U32 R10, R8, R23, RZ ;  /* 0x00000017080a7227 */ /* 0x000fc800078e00ff */
[----:B------:R-:W-:Y:S01]  /*10c0*/  @!P0 IMAD.IADD R2, R2, 0x1, -R26 ;  /* 0x0000000102028824 */ /* 0x000fe200078e0a1a */
[----:B------:R-:W-:Y:S01]  /*10d0*/  ISETP.GT.U32.AND P0, PT, R26, R11, PT ;  /* 0x0000000b1a00720c */ /* 0x000fe20003f04070 */
[----:B------:R-:W-:-:S04]  /*10e0*/  IMAD.HI.U32 R21, R8, R31, RZ ;  /* 0x0000001f08157227 */ /* 0x000fc800078e00ff */
[----:B------:R-:W-:Y:S01]  /*10f0*/  @!P3 IMAD.IADD R17, R17, 0x1, -R26 ;  /* 0x000000011111b824 */ /* 0x000fe200078e0a1a */
[----:B------:R-:W-:Y:S01]  /*1100*/  ISETP.GT.U32.AND P3, PT, R26, R12, PT ;  /* 0x0000000c1a00720c */ /* 0x000fe20003f64070 */
[----:B------:R-:W-:-:S04]  /*1110*/  IMAD.HI.U32 R20, R8, R29, RZ ;  /* 0x0000001d08147227 */ /* 0x000fc800078e00ff */
[----:B------:R-:W-:Y:S01]  /*1120*/  @!P2 IMAD.IADD R19, R19, 0x1, -R26 ;  /* 0x000000011313a824 */ /* 0x000fe200078e0a1a */
[C---:B------:R-:W-:Y:S01]  /*1130*/  ISETP.GT.U32.AND P2, PT, R26.reuse, R13, PT ;  /* 0x0000000d1a00720c */ /* 0x040fe20003f44070 */
[----:B------:R-:W-:Y:S02]  /*1140*/  IMAD.MOV R10, RZ, RZ, -R10 ;  /* 0x000000ffff0a7224 */ /* 0x000fe400078e0a0a */
[----:B------:R-:W-:Y:S01]  /*1150*/  @!P0 IMAD.IADD R11, R11, 0x1, -R26 ;  /* 0x000000010b0b8824 */ /* 0x000fe200078e0a1a */
[----:B------:R-:W-:Y:S01]  /*1160*/  ISETP.GT.U32.AND P0, PT, R26, R14, PT ;  /* 0x0000000e1a00720c */ /* 0x000fe20003f04070 */
[----:B------:R-:W-:-:S04]  /*1170*/  IMAD.HI.U32 R18, R8, R27, RZ ;  /* 0x0000001b08127227 */ /* 0x000fc800078e00ff */
[----:B------:R-:W-:Y:S02]  /*1180*/  IMAD.MOV R24, RZ, RZ, -R21 ;  /* 0x000000ffff187224 */ /* 0x000fe400078e0a15 */
[----:B------:R-:W-:Y:S01]  /*1190*/  @!P6 IMAD.IADD R9, R9, 0x1, -R26 ;  /* 0x000000010909e824 */ /* 0x000fe200078e0a1a */
[----:B------:R-:W-:Y:S01]  /*11a0*/  ISETP.GT.U32.AND P6, PT, R26, R16, PT ;  /* 0x000000101a00720c */ /* 0x000fe20003fc4070 */
[----:B------:R-:W-:-:S04]  /*11b0*/  IMAD.HI.U32 R8, R8, R33, RZ ;  /* 0x0000002108087227 */ /* 0x000fc800078e00ff */
[----:B------:R-:W-:Y:S02]  /*11c0*/  IMAD.MOV R22, RZ, RZ, -R20 ;  /* 0x000000ffff167224 */ /* 0x000fe400078e0a14 */
[C---:B------:R-:W-:Y:S02]  /*11d0*/  IMAD R20, R26.reuse, R10, R23 ;  /* 0x0000000a1a147224 */ /* 0x040fe400078e0217 */
[----:B------:R-:W-:Y:S02]  /*11e0*/  IMAD R23, R26, R24, R31 ;  /* 0x000000181a177224 */ /* 0x000fe400078e021f */
[----:B------:R-:W-:Y:S02]  /*11f0*/  IMAD.MOV R18, RZ, RZ, -R18 ;  /* 0x000000ffff127224 */ /* 0x000fe400078e0a12 */
[----:B------:R-:W-:Y:S02]  /*1200*/  IMAD.MOV R24, RZ, RZ, -R8 ;  /* 0x000000ffff187224 */ /* 0x000fe400078e0a08 */
[----:B------:R-:W-:Y:S01]  /*1210*/  IMAD.MOV.U32 R8, RZ, RZ, R7 ;  /* 0x000000ffff087224 */ /* 0x000fe200078e0007 */
[----:B------:R-:W-:Y:S01]  /*1220*/  SHF.R.S32.HI R7, RZ, 0x1f, R112 ;  /* 0x0000001fff077819 */ /* 0x000fe20000011470 */
[----:B------:R-:W-:Y:S01]  /*1230*/  @!P3 IMAD.IADD R12, R12, 0x1, -R26 ;  /* 0x000000010c0cb824 */ /* 0x000fe200078e0a1a */
[C---:B------:R-:W-:Y:S01]  /*1240*/  ISETP.GT.U32.AND P3, PT, R26.reuse, R15, PT ;  /* 0x0000000f1a00720c */ /* 0x040fe20003f64070 */
[C---:B------:R-:W-:Y:S01]  /*1250*/  IMAD R21, R26.reuse, R18, R27 ;  /* 0x000000121a157224 */ /* 0x040fe200078e021b */
[----:B------:R-:W-:Y:S01]  /*1260*/  LEA.HI R112, R7, R112, RZ, 0x8 ;  /* 0x0000007007707211 */ /* 0x000fe200078f40ff */
[----:B------:R-:W-:Y:S01]  /*1270*/  IMAD.MOV.U32 R10, RZ, RZ, R9 ;  /* 0x000000ffff0a7224 */ /* 0x000fe200078e0009 */
[----:B------:R-:W-:Y:S01]  /*1280*/  LOP3.LUT R9, RZ, R25, RZ, 0x33, !PT ;  /* 0x00000019ff097212 */ /* 0x000fe200078e33ff */
[----:B------:R-:W-:Y:S01]  /*1290*/  @!P5 IMAD.MOV R8, RZ, RZ, -R8 ;  /* 0x000000ffff08d224 */ /* 0x000fe200078e0a08 */
[C---:B------:R-:W-:Y:S01]  /*12a0*/  ISETP.GT.U32.AND P5, PT, R26.reuse, R2, PT ;  /* 0x000000021a00720c */ /* 0x040fe20003fa4070 */
[----:B------:R-:W-:Y:S01]  /*12b0*/  @!P1 IMAD.MOV R11, RZ, RZ, -R11 ;  /* 0x000000ffff0b9224 */ /* 0x000fe200078e0a0b */
[C---:B------:R-:W-:Y:S01]  /*12c0*/  ISETP.GT.U32.AND P1, PT, R26.reuse, R17, PT ;  /* 0x000000111a00720c */ /* 0x040fe20003f24070 */
[----:B------:R-:W-:Y:S01]  /*12d0*/  @!P2 IMAD.IADD R13, R13, 0x1, -R26 ;  /* 0x000000010d0da824 */ /* 0x000fe200078e0a1a */
[C---:B------:R-:W-:Y:S01]  /*12e0*/  ISETP.GT.U32.AND P2, PT, R26.reuse, R20, PT ;  /* 0x000000141a00720c */ /* 0x040fe20003f44070 */
[----:B------:R-:W-:Y:S01]  /*12f0*/  @!P4 IMAD.MOV R10, RZ, RZ, -R10 ;  /* 0x000000ffff0ac224 */ /* 0x000fe200078e0a0a */
[----:B------:R-:W-:Y:S01]  /*1300*/  ISETP.GT.U32.AND P4, PT, R26, R19, PT ;  /* 0x000000131a00720c */ /* 0x000fe20003f84070 */
[--C-:B------:R-:W-:Y:S01]  /*1310*/  @!P0 IMAD.IADD R14, R14, 0x1, -R26.reuse ;  /* 0x000000010e0e8824 */ /* 0x100fe200078e0a1a */
[----:B------:R-:W-:Y:S01]  /*1320*/  ISETP.GT.U32.AND P0, PT, R26, R21, PT ;  /* 0x000000151a00720c */ /* 0x000fe20003f04070 */
[----:B------:R-:W-:Y:S01]  /*1330*/  @!P6 IMAD.IADD R16, R16, 0x1, -R26 ;  /* 0x000000011010e824 */ /* 0x000fe200078e0a1a */
[C---:B------:R-:W-:Y:S01]  /*1340*/  ISETP.GT.U32.AND P6, PT, R26.reuse, R23, PT ;  /* 0x000000171a00720c */ /* 0x040fe20003fc4070 */
[C---:B------:R-:W-:Y:S01]  /*1350*/  IMAD R22, R26.reuse, R22, R29 ;  /* 0x000000161a167224 */ /* 0x040fe200078e021d */
[----:B------:R-:W-:Y:S01]  /*1360*/  SHF.R.S32.HI R112, RZ, 0x8, R112 ;  /* 0x00000008ff707819 */ /* 0x000fe20000011470 */
[----:B------:R-:W-:-:S02]  /*1370*/  IMAD R24, R26, R24, R33 ;  /* 0x000000181a187224 */ /* 0x000fc400078e0221 */
[--C-:B------:R-:W-:Y:S01]  /*1380*/  @!P3 IMAD.IADD R15, R15, 0x1, -R26.reuse ;  /* 0x000000010f0fb824 */ /* 0x100fe200078e0a1a */
[----:B------:R-:W-:Y:S01]  /*1390*/  ISETP.GT.U32.AND P3, PT, R26, R22, PT ;  /* 0x000000161a00720c */ /* 0x000fe20003f64070 */
[--C-:B------:R-:W-:Y:S01]  /*13a0*/  @!P5 IMAD.IADD R2, R2, 0x1, -R26.reuse ;  /* 0x000000010202d824 */ /* 0x100fe200078e0a1a */
[----:B------:R-:W-:Y:S01]  /*13b0*/  ISETP.GT.U32.AND P5, PT, R26, R24, PT ;  /* 0x000000181a00720c */ /* 0x000fe20003fa4070 */
[--C-:B------:R-:W-:Y:S01]  /*13c0*/  @!P1 IMAD.IADD R17, R17, 0x1, -R26.reuse ;  /* 0x0000000111119824 */ /* 0x100fe200078e0a1a */
[----:B------:R-:W-:Y:S01]  /*13d0*/  ISETP.GE.AND P1, PT, R28, RZ, PT ;  /* 0x000000ff1c00720c */ /* 0x000fe20003f26270 */
        /* <DEDUP_REMOVED lines=10> */
[----:B------:R-:W-:Y:S01]  /*1480*/  @!P5 IMAD.IADD R24, R24, 0x1, -R26 ;  /* 0x000000011818d824 */ /* 0x000fe200078e0a1a */
[----:B------:R-:W-:Y:S01]  /*1490*/  ISETP.GE.AND P5, PT, R38, RZ, PT ;  /* 0x000000ff2600720c */ /* 0x000fe20003fa6270 */
[----:B------:R-:W-:Y:S01]  /*14a0*/  IMAD.MOV.U32 R18, RZ, RZ, R2 ;  /* 0x000000ffff127224 */ /* 0x000fe200078e0002 */
[----:B------:R-:W-:Y:S01]  /*14b0*/  LOP3.LUT R2, R5, 0x7f, RZ, 0xc0, !PT ;  /* 0x0000007f05027812 */ /* 0x000fe200078ec0ff */
[----:B------:R-:W-:Y:S01]  /*14c0*/  @!P1 IMAD.MOV R12, RZ, RZ, -R12 ;  /* 0x000000ffff0c9224 */ /* 0x000fe200078e0a0c */
[C---:B------:R-:W-:Y:S01]  /*14d0*/  ISETP.GT.U32.AND P1, PT, R26.reuse, R20, PT ;  /* 0x000000141a00720c */ /* 0x040fe20003f24070 */
[----:B------:R-:W-:Y:S01]  /*14e0*/  @!P2 IMAD.MOV R14, RZ, RZ, -R14 ;  /* 0x000000ffff0ea224 */ /* 0x000fe200078e0a0e */
[C---:B------:R-:W-:Y:S01]  /*14f0*/  ISETP.GT.U32.AND P2, PT, R26.reuse, R22, PT ;  /* 0x000000161a00720c */ /* 0x040fe20003f44070 */
[----:B------:R-:W-:Y:S01]  /*1500*/  @!P4 IMAD.MOV R13, RZ, RZ, -R13 ;  /* 0x000000ffff0dc224 */ /* 0x000fe200078e0a0d */
[C---:B------:R-:W-:Y:S01]  /*1510*/  ISETP.GT.U32.AND P4, PT, R26.reuse, R21, PT ;  /* 0x000000151a00720c */ /* 0x040fe20003f84070 */
[----:B------:R-:W-:Y:S01]  /*1520*/  @!P0 IMAD.MOV R15, RZ, RZ, -R15 ;  /* 0x000000ffff0f8224 */ /* 0x000fe200078e0a0f */
[C---:B------:R-:W-:Y:S01]  /*1530*/  ISETP.GT.U32.AND P0, PT, R26.reuse, R23, PT ;  /* 0x000000171a00720c */ /* 0x040fe20003f04070 */
[----:B------:R-:W-:Y:S01]  /*1540*/  @!P6 IMAD.MOV R18, RZ, RZ, -R18 ;  /* 0x000000ffff12e224 */ /* 0x000fe200078e0a12 */
[----:B------:R-:W-:Y:S01]  /*1550*/  ISETP.GT.U32.AND P6, PT, R26, R24, PT ;  /* 0x000000181a00720c */ /* 0x000fe20003fc4070 */
[----:B------:R-:W-:Y:S01]  /*1560*/  @!P3 IMAD.MOV R16, RZ, RZ, -R16 ;  /* 0x000000ffff10b224 */ /* 0x000fe200078e0a10 */
[----:B------:R-:W-:Y:S01]  /*1570*/  ISETP.GE.AND P3, PT, R37, RZ, PT ;  /* 0x000000ff2500720c */ /* 0x000fe20003f66270 */
[----:B------:R-:W-:Y:S01]  /*1580*/  @!P5 IMAD.MOV R19, RZ, RZ, -R19 ;  /* 0x000000ffff13d224 */ /* 0x000fe200078e0a13 */
[----:B------:R-:W-:Y:S01]  /*1590*/  LOP3.LUT R7, R2, 0x80, RZ, 0xfc, !PT ;  /* 0x0000008002077812 */ /* 0x000fe200078efcff */
        /* <DEDUP_REMOVED lines=10> */
[----:B------:R-:W-:Y:S01]  /*1640*/  @!P3 IMAD.MOV R17, RZ, RZ, -R17 ;  /* 0x000000ffff11b224 */ /* 0x000fe200078e0a11 */
[----:B------:R-:W-:Y:S01]  /*1650*/  ISETP.NE.AND P3, PT, R25, RZ, PT ;  /* 0x000000ff1900720c */ /* 0x000fe20003f65270 */
[----:B--2---:R-:W-:Y:S01]  /*1660*/  IMAD R88, R2, UR7, RZ ;  /* 0x0000000702587c24 */ /* 0x004fe2000f8e02ff */
[----:B------:R-:W-:Y:S01]  /*1670*/  LEA.HI R25, R5, 0x1c, RZ, 0x1b ;  /* 0x0000001c05197811 */ /* 0x000fe200078fd8ff */
[----:B------:R-:W-:Y:S01]  /*1680*/  @!P1 IMAD.MOV R20, RZ, RZ, -R20 ;  /* 0x000000ffff149224 */ /* 0x000fe200078e0a14 */
[C---:B------:R-:W-:Y:S01]  /*1690*/  SEL R17, R9.reuse, R17, !P3 ;  /* 0x0000001109117207 */ /* 0x040fe20005800000 */
[----:B------:R-:W-:Y:S01]  /*16a0*/  @!P2 IMAD.MOV R22, RZ, RZ, -R22 ;  /* 0x000000ffff16a224 */ /* 0x000fe200078e0a16 */
[C---:B------:R-:W-:Y:S01]  /*16b0*/  SEL R8, R9.reuse, R8, !P3 ;  /* 0x0000000809087207 */ /* 0x040fe20005800000 */
[----:B------:R-:W-:Y:S01]  /*16c0*/  @!P4 IMAD.MOV R21, RZ, RZ, -R21 ;  /* 0x000000ffff15c224 */ /* 0x000fe200078e0a15 */
[C---:B------:R-:W-:Y:S01]  /*16d0*/  SEL R10, R9.reuse, R10, !P3 ;  /* 0x0000000a090a7207 */ /* 0x040fe20005800000 */
[----:B------:R-:W-:Y:S01]  /*16e0*/  @!P0 IMAD.MOV R23, RZ, RZ, -R23 ;  /* 0x000000ffff178224 */ /* 0x000fe200078e0a17 */
[C---:B------:R-:W-:Y:S01]  /*16f0*/  SEL R12, R9.reuse, R12, !P3 ;  /* 0x0000000c090c7207 */ /* 0x040fe20005800000 */
[----:B------:R-:W-:Y:S01]  /*1700*/  @!P6 IMAD.MOV R24, RZ, RZ, -R24 ;  /* 0x000000ffff18e224 */ /* 0x000fe200078e0a18 */
[----:B------:R-:W-:Y:S01]  /*1710*/  SEL R13, R9, R13, !P3 ;  /* 0x0000000d090d7207 */ /* 0x000fe20005800000 */
[----:B------:R-:W-:Y:S01]  /*1720*/  IMAD R7, R7, UR7, RZ ;  /* 0x0000000707077c24 */ /* 0x000fe2000f8e02ff */
[C---:B------:R-:W-:Y:S01]  /*1730*/  SEL R14, R9.reuse, R14, !P3 ;  /* 0x0000000e090e7207 */ /* 0x040fe20005800000 */
[----:B------:R-:W-:Y:S01]  /*1740*/  IMAD.WIDE R88, R88, 0x2, RZ ;  /* 0x0000000258587825 */ /* 0x000fe200078e02ff */
[C---:B------:R-:W-:Y:S01]  /*1750*/  SEL R15, R9.reuse, R15, !P3 ;  /* 0x0000000f090f7207 */ /* 0x040fe20005800000 */
[----:B------:R-:W-:Y:S01]  /*1760*/  USHF.L.U32 UR7, UR7, 0x8, URZ ;  /* 0x0000000807077899 */ /* 0x000fe200080006ff */
[----:B------:R-:W-:Y:S01]  /*1770*/  SEL R16, R9, R16, !P3 ;  /* 0x0000001009107207 */ /* 0x000fe20005800000 */
[----:B------:R-:W-:Y:S01]  /*1780*/  IMAD.WIDE R56, R7, 0x2, RZ ;  /* 0x0000000207387825 */ /* 0x000fe200078e02ff */
[----:B------:R-:W-:-:S02]  /*1790*/  SEL R18, R9, R18, !P3 ;  /* 0x0000001209127207 */ /* 0x000fc40005800000 */
[C---:B------:R-:W-:Y:S01]  /*17a0*/  SEL R20, R9.reuse, R20, !P3 ;  /* 0x0000001409147207 */ /* 0x040fe20005800000 */
[----:B----4-:R-:W-:Y:S01]  /*17b0*/  IMAD R6, R6, UR4, RZ ;  /* 0x0000000406067c24 */ /* 0x010fe2000f8e02ff */
[----:B------:R-:W-:Y:S01]  /*17c0*/  SEL R22, R9, R22, !P3 ;  /* 0x0000001609167207 */ /* 0x000fe20005800000 */
[----:B-----5:R-:W-:Y:S01]  /*17d0*/  IMAD R17, R17, UR5, RZ ;  /* 0x0000000511117c24 */ /* 0x020fe2000f8e02ff */
[C---:B------:R-:W-:Y:S01]  /*17e0*/  SEL R11, R9.reuse, R11, !P3 ;  /* 0x0000000b090b7207 */ /* 0x040fe20005800000 */
[----:B------:R-:W-:Y:S01]  /*17f0*/  IMAD R59, R8, UR5, RZ ;  /* 0x00000005083b7c24 */ /* 0x000fe2000f8e02ff */
[C---:B------:R-:W-:Y:S01]  /*1800*/  SEL R19, R9.reuse, R19, !P3 ;  /* 0x0000001309137207 */ /* 0x040fe20005800000 */
[----:B------:R-:W-:Y:S01]  /*1810*/  IMAD R61, R10, UR5, RZ ;  /* 0x000000050a3d7c24 */ /* 0x000fe2000f8e02ff */
[C---:B------:R-:W-:Y:S01]  /*1820*/  SEL R21, R9.reuse, R21, !P3 ;  /* 0x0000001509157207 */ /* 0x040fe20005800000 */
[----:B------:R-:W-:Y:S01]  /*1830*/  IMAD R65, R12, UR5, RZ ;  /* 0x000000050c417c24 */ /* 0x000fe2000f8e02ff */
[----:B------:R-:W-:Y:S01]  /*1840*/  SEL R23, R9, R23, !P3 ;  /* 0x0000001709177207 */ /* 0x000fe20005800000 */
[----:B------:R-:W-:Y:S01]  /*1850*/  IMAD R13, R13, UR5, RZ ;  /* 0x000000050d0d7c24 */ /* 0x000fe2000f8e02ff */
[----:B------:R-:W-:Y:S01]  /*1860*/  SEL R9, R9, R24, !P3 ;  /* 0x0000001809097207 */ /* 0x000fe20005800000 */
[----:B------:R-:W-:Y:S01]  /*1870*/  IMAD R69, R14, UR5, RZ ;  /* 0x000000050e457c24 */ /* 0x000fe2000f8e02ff */
[----:B------:R-:W-:Y:S01]  /*1880*/  LEA R90, P0, R6, UR12, 0x1 ;  /* 0x0000000c065a7c11 */ /* 0x000fe2000f8008ff */
[----:B------:R-:W-:Y:S01]  /*1890*/  IMAD R15, R15, UR5, RZ ;  /* 0x000000050f0f7c24 */ /* 0x000fe2000f8e02ff */
[C---:B------:R-:W-:Y:S01]  /*18a0*/  LOP3.LUT R14, R3.reuse, 0xec, RZ, 0xfc, !PT ;  /* 0x000000ec030e7812 */ /* 0x040fe200078efcff */
[----:B------:R-:W-:Y:S01]  /*18b0*/  IMAD R73, R16, UR5, RZ ;  /* 0x0000000510497c24 */ /* 0x000fe2000f8e02ff */
[C---:B------:R-:W-:Y:S01]  /*18c0*/  LOP3.LUT R16, R3.reuse, 0xf4, RZ, 0xfc, !PT ;  /* 0x000000f403107812 */ /* 0x040fe200078efcff */
[----:B------:R-:W-:Y:S01]  /*18d0*/  IMAD R75, R18, UR5, RZ ;  /* 0x00000005124b7c24 */ /* 0x000fe2000f8e02ff */
[C---:B------:R-:W-:Y:S01]  /*18e0*/  LOP3.LUT R10, R3.reuse, 0xd8, RZ, 0xfc, !PT ;  /* 0x000000d8030a7812 */ /* 0x040fe200078efcff */
[----:B------:R-:W-:Y:S01]  /*18f0*/  IMAD R81, R20, UR5, RZ ;  /* 0x0000000514517c24 */ /* 0x000fe2000f8e02ff */
[----:B------:R-:W-:Y:S01]  /*1900*/  LOP3.LUT R12, R3, 0xe4, RZ, 0xfc, !PT ;  /* 0x000000e4030c7812 */ /* 0x000fe200078efcff */
[----:B------:R-:W-:Y:S01]  /*1910*/  IMAD R85, R22, UR5, RZ ;  /* 0x0000000516557c24 */ /* 0x000fe2000f8e02ff */
[----:B------:R-:W-:Y:S01]  /*1920*/  LEA.HI.X.SX32 R91, R6, UR13, 0x1, P0 ;  /* 0x0000000d065b7c11 */ /* 0x000fe200080f0eff */
[----:B------:R-:W-:Y:S01]  /*1930*/  IMAD R11, R11, UR5, RZ ;  /* 0x000000050b0b7c24 */ /* 0x000fe2000f8e02ff */
[----:B------:R-:W-:Y:S01]  /*1940*/  LOP3.LUT R7, R3, 0xcc, RZ, 0xfc, !PT ;  /* 0x000000cc03077812 */ /* 0x000fe200078efcff */
[----:B------:R-:W-:Y:S01]  /*1950*/  IMAD R19, R19, UR5, RZ ;  /* 0x0000000513137c24 */ /* 0x000fe2000f8e02ff */
[----:B------:R-:W-:Y:S01]  /*1960*/  LOP3.LUT R8, R3, 0xd0, RZ, 0xfc, !PT ;  /* 0x000000d003087812 */ /* 0x000fe200078efcff */
[----:B------:R-:W-:Y:S01]  /*1970*/  IMAD R21, R21, UR5, RZ ;  /* 0x0000000515157c24 */ /* 0x000fe2000f8e02ff */
[----:B------:R-:W-:Y:S01]  /*1980*/  LOP3.LUT R6, R3, 0xc8, RZ, 0xfc, !PT ;  /* 0x000000c803067812 */ /* 0x000fe200078efcff */
[----:B------:R-:W-:Y:S01]  /*1990*/  IMAD R23, R23, UR5, RZ ;  /* 0x0000000517177c24 */ /* 0x000fe2000f8e02ff */
[----:B------:R-:W-:Y:S01]  /*19a0*/  LEA.HI R18, R5, 0xfc, RZ, 0x1b ;  /* 0x000000fc05127811 */ /* 0x000fe200078fd8ff */
[----:B------:R-:W-:Y:S01]  /*19b0*/  IMAD R9, R9, UR5, RZ ;  /* 0x0000000509097c24 */ /* 0x000fe2000f8e02ff */
[----:B------:R-:W-:Y:S01]  /*19c0*/  LEA.HI R20, R5, 0xbc, RZ, 0x1b ;  /* 0x000000bc05147811 */ /* 0x000fe200078fd8ff */
[----:B------:R-:W-:Y:S01]  /*19d0*/  IMAD.WIDE R44, R17, 0x2, R56 ;  /* 0x00000002112c7825 */ /* 0x000fe200078e0238 */
[C---:B------:R-:W-:Y:S01]  /*19e0*/  LEA.HI R22, R5.reuse, 0x7c, RZ, 0x1b ;  /* 0x0000007c05167811 */ /* 0x040fe200078fd8ff */
[----:B------:R-:W1:Y:S01]  /*19f0*/  LDCU.64 UR4, c[0x0][0x388] ;  /* 0x00007100ff0477ac */ /* 0x000e620008000a00 */
[----:B------:R-:W-:Y:S01]  /*1a00*/  LEA.HI R24, R5, 0x3c, RZ, 0x1b ;  /* 0x0000003c05187811 */ /* 0x000fe200078fd8ff */
[----:B------:R-:W-:Y:S01]  /*1a10*/  IMAD.WIDE R76, R17, 0x2, R88 ;  /* 0x00000002114c7825 */ /* 0x000fe200078e0258 */
[----:B------:R-:W-:-:S02]  /*1a20*/  LOP3.LUT R17, R3, 0xf8, RZ, 0xfc, !PT ;  /* 0x000000f803117812 */ /* 0x000fc400078efcff */
[----:B------:R-:W-:Y:S01]  /*1a30*/  LOP3.LUT R2, R5, 0x40, RZ, 0xc0, !PT ;  /* 0x0000004005027812 */ /* 0x000fe200078ec0ff */
[----:B------:R-:W-:-:S03]  /*1a40*/  IMAD.WIDE R26, R59, 0x2, R56 ;  /* 0x000000023b1a7825 */ /* 0x000fc600078e0238 */
[----:B------:R-:W-:Y:S01]  /*1a50*/  SHF.R.U32.HI R214, RZ, 0x1, R2 ;  /* 0x00000001ffd67819 */ /* 0x000fe20000011602 */
[----:B------:R-:W-:-:S04]  /*1a60*/  IMAD.WIDE R28, R61, 0x2, R56 ;  /* 0x000000023d1c7825 */ /* 0x000fc800078e0238 */
        /* <DEDUP_REMOVED lines=8> */
[----:B------:R-:W-:Y:S01]  /*1af0*/  IMAD.WIDE R66, R13, 0x2, R88 ;  /* 0x000000020d427825 */ /* 0x000fe200078e0258 */
[----:B------:R-:W-:-:S03]  /*1b00*/  LOP3.LUT R13, R3, 0xe8, RZ, 0xfc, !PT ;  /* 0x000000e8030d7812 */ /* 0x000fc600078efcff */
[----:B------:R-:W-:Y:S01]  /*1b10*/  IMAD.WIDE R70, R15, 0x2, R88 ;  /* 0x000000020f467825 */ /* 0x000fe200078e0258 */
[----:B------:R-:W-:-:S03]  /*1b20*/  LOP3.LUT R15, R3, 0xf0, RZ, 0xfc, !PT ;  /* 0x000000f0030f7812 */ /* 0x000fc600078efcff */
        /* <DEDUP_REMOVED lines=8> */
[----:B------:R-:W-:-:S04]  /*1bb0*/  IMAD.WIDE R64, R65, 0x2, R88 ;  /* 0x0000000241407825 */ /* 0x000fc800078e0258 */
[----:B------:R-:W-:-:S04]  /*1bc0*/  IMAD.WIDE R68, R69, 0x2, R88 ;  /* 0x0000000245447825 */ /* 0x000fc800078e0258 */
[----:B------:R-:W-:-:S04]  /*1bd0*/  IMAD.WIDE R72, R73, 0x2, R88 ;  /* 0x0000000249487825 */ /* 0x000fc800078e0258 */
[----:B------:R-:W-:-:S04]  /*1be0*/  IMAD.WIDE R74, R75, 0x2, R88 ;  /* 0x000000024b4a7825 */ /* 0x000fc800078e0258 */
[----:B------:R-:W-:Y:S01]  /*1bf0*/  IMAD.WIDE R78, R19, 0x2, R88 ;  /* 0x00000002134e7825 */ /* 0x000fe200078e0258 */
[----:B------:R-:W-:-:S03]  /*1c00*/  LEA.HI R19, R5, 0xdc, RZ, 0x1b ;  /* 0x000000dc05137811 */ /* 0x000fc600078fd8ff */
        /* <DEDUP_REMOVED lines=8> */
[----:B------:R-:W-:-:S03]  /*1c90*/  LOP3.LUT R9, R3, 0xd4, RZ, 0xfc, !PT ;  /* 0x000000d403097812 */ /* 0x000fc600078efcff */
[-C--:B------:R-:W-:Y:S02]  /*1ca0*/  IMAD R94, R17, R92.reuse, RZ ;  /* 0x0000005c115e7224 */ /* 0x080fe400078e02ff */
[-C--:B------:R-:W-:Y:S02]  /*1cb0*/  IMAD R93, R16, R92.reuse, RZ ;  /* 0x0000005c105d7224 */ /* 0x080fe400078e02ff */
[-C--:B------:R-:W-:Y:S02]  /*1cc0*/  IMAD R95, R15, R92.reuse, RZ ;  /* 0x0000005c0f5f7224 */ /* 0x080fe400078e02ff */
[-C--:B------:R-:W-:Y:S02]  /*1cd0*/  IMAD R94, R14, R92.reuse, RZ ;  /* 0x0000005c0e5e7224 */ /* 0x080fe400078e02ff */
[-C--:B------:R-:W-:Y:S02]  /*1ce0*/  IMAD R93, R13, R92.reuse, RZ ;  /* 0x0000005c0d5d7224 */ /* 0x080fe400078e02ff */
[----:B------:R-:W-:-:S02]  /*1cf0*/  IMAD R95, R12, R92, RZ ;  /* 0x0000005c0c5f7224 */ /* 0x000fc400078e02ff */
        /* <DEDUP_REMOVED lines=53> */
[----:B01----:R-:W-:-:S07]  /*2050*/  IMAD R215, R212, R92, RZ ;  /* 0x0000005cd4d77224 */ /* 0x003fce00078e02ff */
.L_x_1:
[----:B------:R-:W0:Y:S01]  /*2060*/  LDC R92, c[0x0][0x3a8] ;  /* 0x0000ea00ff5c7b82 */ /* 0x000e220000000800 */
[----:B------:R-:W-:Y:S02]  /*2070*/  ISETP.GE.AND P1, PT, R3, UR8, PT ;  /* 0x0000000803007c0c */ /* 0x000fe4000bf26270 */
[----:B------:R-:W-:Y:S02]  /*2080*/  ISETP.GE.AND P3, PT, R211, UR8, PT ;  /* 0x00000008d3007c0c */ /* 0x000fe4000bf66270 */
[----:B------:R-:W-:Y:S02]  /*2090*/  PRMT R163, RZ, 0x7610, R163 ;  /* 0x00007610ffa37816 */ /* 0x000fe400000000a3 */
[----:B------:R-:W-:Y:S01]  /*20a0*/  ISETP.GE.AND P4, PT, R210, UR8, PT ;  /* 0x00000008d2007c0c */ /* 0x000fe2000bf86270 */
[----:B------:R-:W-:Y:S01]  /*20b0*/  IMAD.WIDE R96, R216, 0x2, R90 ;  /* 0x00000002d8607825 */ /* 0x000fe200078e025a */
[----:B------:R-:W-:Y:S01]  /*20c0*/  PRMT R192, RZ, 0x7610, R192 ;  /* 0x00007610ffc07816 */ /* 0x000fe200000000c0 */
[----:B------:R-:W1:Y:S01]  /*20d0*/  LDC R152, c[0x0][0x3a8] ;  /* 0x0000ea00ff987b82 */ /* 0x000e620000000800 */
[----:B------:R-:W-:Y:S01]  /*20e0*/  ISETP.GE.AND P6, PT, R209, UR8, PT ;  /* 0x00000008d1007c0c */ /* 0x000fe2000bfc6270 */
[----:B------:R-:W-:Y:S01]  /*20f0*/  IMAD.WIDE R100, R217, 0x2, R90 ;  /* 0x00000002d9647825 */ /* 0x000fe200078e025a */
[----:B------:R-:W-:-:S02]  /*2100*/  PRMT R99, RZ, 0x7610, R99 ;  /* 0x00007610ff637816 */ /* 0x000fc40000000063 */
[C---:B------:R-:W-:Y:S01]  /*2110*/  LEA.HI R94, R5.reuse, 0x1c, RZ, 0x1b ;  /* 0x0000001c055e7811 */ /* 0x040fe200078fd8ff */
[----:B------:R-:W2:Y:S01]  /*2120*/  @!P3 LDG.E.U16 R192, desc[UR10][R96.64] ;  /* 0x0000000a60c0b981 */ /* 0x000ea2000c1e1500 */
[----:B------:R-:W-:Y:S01]  /*2130*/  LEA.HI R95, R5, 0x3c, RZ, 0x1b ;  /* 0x0000003c055f7811 */ /* 0x000fe200078fd8ff */
[----:B------:R-:W-:Y:S01]  /*2140*/  IMAD.WIDE R102, R218, 0x2, R90 ;  /* 0x00000002da667825 */ /* 0x000fe200078e025a */
[----:B------:R-:W-:Y:S01]  /*2150*/  PRMT R191, RZ, 0x7610, R191 ;  /* 0x00007610ffbf7816 */ /* 0x000fe200000000bf */
[----:B------:R-:W3:Y:S01]  /*2160*/  @!P4 LDG.E.U16 R99, desc[UR10][R100.64] ;  /* 0x0000000a6463c981 */ /* 0x000ee2000c1e1500 */
[----:B------:R-:W-:Y:S01]  /*2170*/  PRMT R190, RZ, 0x7610, R190 ;  /* 0x00007610ffbe7816 */ /* 0x000fe200000000be */
[----:B------:R-:W-:Y:S01]  /*2180*/  IMAD.WIDE R104, R25, 0x2, R90 ;  /* 0x0000000219687825 */ /* 0x000fe200078e025a */
[----:B------:R-:W-:Y:S01]  /*2190*/  PRMT R189, RZ, 0x7610, R189 ;  /* 0x00007610ffbd7816 */ /* 0x000fe200000000bd */
[----:B------:R-:W4:Y:S02]  /*21a0*/  LDC R153, c[0x0][0x3a8] ;  /* 0x0000ea00ff997b82 */ /* 0x000f240000000800 */
[----:B0-----:R-:W-:Y:S01]  /*21b0*/  IMAD R92, R3, R92, RZ ;  /* 0x0000005c035c7224 */ /* 0x001fe200078e02ff */
[----:B------:R-:W-:Y:S01]  /*21c0*/  ISETP.GE.AND P3, PT, R207, UR8, PT ;  /* 0x00000008cf007c0c */ /* 0x000fe2000bf66270 */
[----:B------:R0:W5:Y:S01]  /*21d0*/  @!P6 LDG.E.U16 R191, desc[UR10][R102.64] ;  /* 0x0000000a66bfe981 */ /* 0x000162000c1e1500 */
[----:B------:R-:W-:Y:S01]  /*21e0*/  ISETP.GE.AND P0, PT, R94, UR8, PT ;  /* 0x000000085e007c0c */ /* 0x000fe2000bf06270 */
[--C-:B------:R-:W-:Y:S01]  /*21f0*/  IMAD.WIDE R92, R92, 0x2, R90.reuse ;  /* 0x000000025c5c7825 */ /* 0x100fe200078e025a */
[----:B------:R-:W-:Y:S01]  /*2200*/  ISETP.GE.AND P5, PT, R95, UR8, PT ;  /* 0x000000085f007c0c */ /* 0x000fe2000bfa6270 */
[----:B------:R-:W1:Y:S03]  /*2210*/  LDC R154, c[0x0][0x3a8] ;  /* 0x0000ea00ff9a7b82 */ /* 0x000e660000000800 */
[----:B------:R0:W2:Y:S01]  /*2220*/  @!P1 LDG.E.U16 R163, desc[UR10][R92.64] ;  /* 0x0000000a5ca39981 */ /* 0x0000a2000c1e1500 */
[----:B------:R-:W-:Y:S01]  /*2230*/  ISETP.GE.AND P1, PT, R212, UR8, PT ;  /* 0x00000008d4007c0c */ /* 0x000fe2000bf26270 */
[----:B------:R-:W-:Y:S01]  /*2240*/  IMAD.WIDE R94, R215, 0x2, R90 ;  /* 0x00000002d75e7825 */ /* 0x000fe200078e025a */
[----:B------:R-:W-:-:S02]  /*2250*/  ISETP.GE.AND P4, PT, R206, UR8, PT ;  /* 0x00000008ce007c0c */ /* 0x000fc4000bf86270 */
[----:B------:R-:W-:Y:S01]  /*2260*/  LEA.HI R98, R5, 0x5c, RZ, 0x1b ;  /* 0x0000005c05627811 */ /* 0x000fe200078fd8ff */
[----:B0-----:R-:W-:Y:S01]  /*2270*/  IMAD.WIDE R102, R220, 0x2, R90 ;  /* 0x00000002dc667825 */ /* 0x001fe200078e025a */
[----:B------:R-:W-:Y:S01]  /*2280*/  PRMT R101, RZ, 0x7610, R101 ;  /* 0x00007610ff657816 */ /* 0x000fe20000000065 */
[----:B------:R-:W0:Y:S02]  /*2290*/  LDC R155, c[0x0][0x3a8] ;  /* 0x0000ea00ff9b7b82 */ /* 0x000e240000000800 */
[----:B------:R-:W-:Y:S01]  /*22a0*/  IMAD.WIDE R106, R221, 0x2, R90 ;  /* 0x00000002dd6a7825 */ /* 0x000fe200078e025a */
[----:B------:R-:W-:Y:S01]  /*22b0*/  PRMT R93, RZ, 0x7610, R93 ;  /* 0x00007610ff5d7816 */ /* 0x000fe2000000005d */
[----:B------:R-:W2:Y:S01]  /*22c0*/  @!P3 LDG.E.U16 R190, desc[UR10][R102.64] ;  /* 0x0000000a66beb981 */ /* 0x000ea2000c1e1500 */
[----:B------:R-:W-:Y:S02]  /*22d0*/  ISETP.GE.AND P6, PT, R205, UR8, PT ;  /* 0x00000008cd007c0c */ /* 0x000fe4000bfc6270 */
[----:B------:R-:W-:Y:S01]  /*22e0*/  PRMT R96, RZ, 0x7610, R96 ;  /* 0x00007610ff607816 */ /* 0x000fe20000000060 */
[----:B------:R-:W2:Y:S01]  /*22f0*/  @!P0 LDG.E.U16 R101, desc[UR10][R104.64] ;  /* 0x0000000a68658981 */ /* 0x000ea2000c1e1500 */
[----:B------:R-:W-:Y:S01]  /*2300*/  ISETP.GE.AND P2, PT, R98, UR8, PT ;  /* 0x0000000862007c0c */ /* 0x000fe2000bf46270 */
[----:B------:R-:W-:Y:S01]  /*2310*/  IMAD.WIDE R138, R222, 0x2, R90 ;  /* 0x00000002de8a7825 */ /* 0x000fe200078e025a */
[----:B------:R-:W-:Y:S01]  /*2320*/  PRMT R188, RZ, 0x7610, R188 ;  /* 0x00007610ffbc7816 */ /* 0x000fe200000000bc */
[----:B------:R4:W2:Y:S01]  /*2330*/  @!P1 LDG.E.U16 R93, desc[UR10][R94.64] ;  /* 0x0000000a5e5d9981 */ /* 0x0008a2000c1e1500 */
[----:B------:R-:W-:Y:S01]  /*2340*/  ISETP.GE.AND P1, PT, R208, UR8, PT ;  /* 0x00000008d0007c0c */ /* 0x000fe2000bf26270 */
[----:B------:R-:W0:Y:S01]  /*2350*/  LDC R156, c[0x0][0x3a8] ;  /* 0x0000ea00ff9c7b82 */ /* 0x000e220000000800 */
[----:B------:R-:W-:Y:S01]  /*2360*/  ISETP.GE.AND P3, PT, R203, UR8, PT ;  /* 0x00000008cb007c0c */ /* 0x000fe2000bf66270 */
[----:B------:R-:W2:Y:S01]  /*2370*/  @!P4 LDG.E.U16 R189, desc[UR10][R106.64] ;  /* 0x0000000a6abdc981 */ /* 0x000ea2000c1e1500 */
[----:B------:R-:W-:-:S02]  /*2380*/  ISETP.GE.AND P0, PT, R204, UR8, PT ;  /* 0x00000008cc007c0c */ /* 0x000fc4000bf06270 */
[----:B------:R-:W-:Y:S01]  /*2390*/  ISETP.GE.AND P4, PT, R202, UR8, PT ;  /* 0x00000008ca007c0c */ /* 0x000fe2000bf86270 */
[----:B----4-:R-:W-:Y:S01]  /*23a0*/  IMAD.WIDE R94, R219, 0x2, R90 ;  /* 0x00000002db5e7825 */ /* 0x010fe200078e025a */
[----:B------:R-:W-:Y:S02]  /*23b0*/  PRMT R98, RZ, 0x7610, R98 ;  /* 0x00007610ff627816 */ /* 0x000fe40000000062 */
[----:B------:R-:W-:Y:S01]  /*23c0*/  PRMT R92, RZ, 0x7610, R92 ;  /* 0x00007610ff5c7816 */ /* 0x000fe2000000005c */
[----:B------:R-:W-:Y:S02]  /*23d0*/  IMAD.WIDE R102, R224, 0x2, R90 ;  /* 0x00000002e0667825 */ /* 0x000fe400078e025a */
[----:B------:R4:W2:Y:S01]  /*23e0*/  @!P1 LDG.E.U16 R96, desc[UR10][R94.64] ;  /* 0x0000000a5e609981 */ /* 0x0008a2000c1e1500 */
[----:B------:R-:W-:Y:S01]  /*23f0*/  PRMT R187, RZ, 0x7610, R187 ;  /* 0x00007610ffbb7816 */ /* 0x000fe200000000bb */
[----:B------:R-:W-:Y:S02]  /*2400*/  IMAD.WIDE R104, R225, 0x2, R90 ;  /* 0x00000002e1687825 */ /* 0x000fe400078e025a */
[----:B------:R-:W2:Y:S01]  /*2410*/  @!P6 LDG.E.U16 R98, desc[UR10][R138.64] ;  /* 0x0000000a8a62e981 */ /* 0x000ea2000c1e1500 */
[----:B------:R-:W-:-:S03]  /*2420*/  ISETP.GE.AND P6, PT, R201, UR8, PT ;  /* 0x00000008c9007c0c */ /* 0x000fc6000bfc6270 */
[----:B------:R-:W2:Y:S01]  /*2430*/  @!P3 LDG.E.U16 R92, desc[UR10][R102.64] ;  /* 0x0000000a665cb981 */ /* 0x000ea2000c1e1500 */
[----:B----4-:R-:W-:Y:S01]  /*2440*/  IMAD.WIDE R94, R223, 0x2, R90 ;  /* 0x00000002df5e7825 */ /* 0x010fe200078e025a */
[----:B------:R-:W-:Y:S02]  /*2450*/  ISETP.GE.AND P3, PT, R198, UR8, PT ;  /* 0x00000008c6007c0c */ /* 0x000fe4000bf66270 */
[----:B------:R4:W2:Y:S04]  /*2460*/  @!P4 LDG.E.U16 R187, desc[UR10][R104.64] ;  /* 0x0000000a68bbc981 */ /* 0x0008a8000c1e1500 */
[----:B------:R1:W2:Y:S01]  /*2470*/  @!P0 LDG.E.U16 R188, desc[UR10][R94.64] ;  /* 0x0000000a5ebc8981 */ /* 0x0002a2000c1e1500 */
[----:B------:R-:W-:Y:S01]  /*2480*/  PRMT R100, RZ, 0x7610, R100 ;  /* 0x00007610ff647816 */ /* 0x000fe20000000064 */
[----:B----4-:R-:W-:Y:S01]  /*2490*/  IMAD.WIDE R104, R24, 0x2, R90 ;  /* 0x0000000218687825 */ /* 0x010fe200078e025a */
[----:B-1----:R-:W-:-:S03]  /*24a0*/  PRMT R94, RZ, 0x7610, R94 ;  /* 0x00007610ff5e7816 */ /* 0x002fc6000000005e */
[----:B------:R-:W-:Y:S01]  /*24b0*/  IMAD.WIDE R106, R226, 0x2, R90 ;  /* 0x00000002e26a7825 */ /* 0x000fe200078e025a */
[----:B------:R-:W-:Y:S02]  /*24c0*/  PRMT R95, RZ, 0x7610, R95 ;  /* 0x00007610ff5f7816 */ /* 0x000fe4000000005f */
[----:B------:R-:W-:Y:S01]  /*24d0*/  ISETP.GE.AND P1, PT, R200, UR8, PT ;  /* 0x00000008c8007c0c */ /* 0x000fe2000bf26270 */
[----:B------:R1:W4:Y:S01]  /*24e0*/  @!P5 LDG.E.U16 R94, desc[UR10][R104.64] ;  /* 0x0000000a685ed981 */ /* 0x000322000c1e1500 */
[----:B------:R-:W-:-:S03]  /*24f0*/  ISETP.GE.AND P4, PT, R197, UR8, PT ;  /* 0x00000008c5007c0c */ /* 0x000fc6000bf86270 */
[----:B------:R0:W2:Y:S01]  /*2500*/  @!P6 LDG.E.U16 R100, desc[UR10][R106.64] ;  /* 0x0000000a6a64e981 */ /* 0x0000a2000c1e1500 */
[----:B-1----:R-:W-:Y:S01]  /*2510*/  IMAD.WIDE R104, R229, 0x2, R90 ;  /* 0x00000002e5687825 */ /* 0x002fe200078e025a */
[----:B------:R-:W-:Y:S02]  /*2520*/  ISETP.GE.AND P6, PT, R199, UR8, PT ;  /* 0x00000008c7007c0c */ /* 0x000fe4000bfc6270 */
[----:B------:R-:W-:Y:S02]  /*2530*/  PRMT R186, RZ, 0x7610, R186 ;  /* 0x00007610ffba7816 */ /* 0x000fe400000000ba */
[----:B------:R1:W2:Y:S01]  /*2540*/  @!P3 LDG.E.U16 R95, desc[UR10][R104.64] ;  /* 0x0000000a685fb981 */ /* 0x0002a2000c1e1500 */
[----:B------:R-:W-:Y:S01]  /*2550*/  ISETP.GE.AND P3, PT, R195, UR8, PT ;  /* 0x00000008c3007c0c */ /* 0x000fe2000bf66270 */
[----:B------:R-:W-:Y:S01]  /*2560*/  IMAD.WIDE R102, R227, 0x2, R90 ;  /* 0x00000002e3667825 */ /* 0x000fe200078e025a */
[----:B------:R-:W-:Y:S02]  /*2570*/  PRMT R185, RZ, 0x7610, R185 ;  /* 0x00007610ffb97816 */ /* 0x000fe400000000b9 */
[----:B------:R-:W-:Y:S01]  /*2580*/  PRMT R184, RZ, 0x7610, R184 ;  /* 0x00007610ffb87816 */ /* 0x000fe200000000b8 */
[----:B0-----:R-:W-:Y:S01]  /*2590*/  IMAD.WIDE R106, R230, 0x2, R90 ;  /* 0x00000002e66a7825 */ /* 0x001fe200078e025a */
[----:B------:R0:W2:Y:S01]  /*25a0*/  @!P1 LDG.E.U16 R186, desc[UR10][R102.64] ;  /* 0x0000000a66ba9981 */ /* 0x0000a2000c1e1500 */
[----:B------:R-:W-:-:S02]  /*25b0*/  PRMT R183, RZ, 0x7610, R183 ;  /* 0x00007610ffb77816 */ /* 0x000fc400000000b7 */
[--C-:B-1----:R-:W-:Y:S01]  /*25c0*/  IMAD.WIDE R104, R232, 0x2, R90.reuse ;  /* 0x00000002e8687825 */ /* 0x102fe200078e025a */
[----:B------:R-:W-:Y:S01]  /*25d0*/  LEA.HI R97, R5, 0x7c, RZ, 0x1b ;  /* 0x0000007c05617811 */ /* 0x000fe200078fd8ff */
[----:B------:R1:W2:Y:S02]  /*25e0*/  @!P4 LDG.E.U16 R184, desc[UR10][R106.64] ;  /* 0x0000000a6ab8c981 */ /* 0x0002a4000c1e1500 */
[----:B0-----:R-:W-:Y:S02]  /*25f0*/  IMAD.WIDE R102, R228, 0x2, R90 ;  /* 0x00000002e4667825 */ /* 0x001fe400078e025a */
[----:B------:R-:W2:Y:S01]  /*2600*/  @!P3 LDG.E.U16 R183, desc[UR10][R104.64] ;  /* 0x0000000a68b7b981 */ /* 0x000ea2000c1e1500 */
[----:B------:R-:W-:Y:S02]  /*2610*/  ISETP.GE.AND P4, PT, R194, UR8, PT ;  /* 0x00000008c2007c0c */ /* 0x000fe4000bf86270 */
[----:B------:R-:W-:Y:S01]  /*2620*/  ISETP.GE.AND P3, PT, R137, UR8, PT ;  /* 0x0000000889007c0c */ /* 0x000fe2000bf66270 */
[----:B------:R0:W2:Y:S01]  /*2630*/  @!P6 LDG.E.U16 R185, desc[UR10][R102.64] ;  /* 0x0000000a66b9e981 */ /* 0x0000a2000c1e1500 */
[----:B------:R-:W-:-:S02]  /*2640*/  ISETP.GE.AND P6, PT, R196, UR8, PT ;  /* 0x00000008c4007c0c */ /* 0x000fc4000bfc6270 */
[----:B------:R-:W-:Y:S02]  /*2650*/  ISETP.GE.AND P0, PT, R97, UR8, PT ;  /* 0x0000000861007c0c */ /* 0x000fe4000bf06270 */
[----:B------:R-:W-:Y:S01]  /*2660*/  LEA.HI R97, R5, 0x9c, RZ, 0x1b ;  /* 0x0000009c05617811 */ /* 0x000fe200078fd8ff */
[----:B-1----:R-:W-:Y:S01]  /*2670*/  IMAD.WIDE R106, R233, 0x2, R90 ;  /* 0x00000002e96a7825 */ /* 0x002fe200078e025a */
[----:B------:R-:W-:Y:S02]  /*2680*/  PRMT R150, RZ, 0x7610, R150 ;  /* 0x00007610ff967816 */ /* 0x000fe40000000096 */
[----:B------:R-:W-:Y:S01]  /*2690*/  ISETP.GE.AND P1, PT, R97, UR8, PT ;  /* 0x0000000861007c0c */ /* 0x000fe2000bf26270 */
[----:B0-----:R-:W-:Y:S01]  /*26a0*/  IMAD.WIDE R102, R231, 0x2, R90 ;  /* 0x00000002e7667825 */ /* 0x001fe200078e025a */
[----:B------:R-:W-:Y:S02]  /*26b0*/  PRMT R97, RZ, 0x7610, R97 ;  /* 0x00007610ff617816 */ /* 0x000fe40000000061 */
[----:B------:R-:W-:Y:S01]  /*26c0*/  PRMT R181, RZ, 0x7610, R181 ;  /* 0x00007610ffb57816 */ /* 0x000fe200000000b5 */
[----:B------:R-:W-:Y:S01]  /*26d0*/  IMAD.WIDE R104, R235, 0x2, R90 ;  /* 0x00000002eb687825 */ /* 0x000fe200078e025a */
[----:B------:R-:W-:Y:S01]  /*26e0*/  ISETP.GE.AND P5, PT, R193, UR8, PT ;  /* 0x00000008c1007c0c */ /* 0x000fe2000bfa6270 */
[----:B------:R0:W2:Y:S01]  /*26f0*/  @!P4 LDG.E.U16 R150, desc[UR10][R106.64] ;  /* 0x0000000a6a96c981 */ /* 0x0000a2000c1e1500 */
[----:B------:R-:W-:-:S02]  /*2700*/  PRMT R149, RZ, 0x7610, R149 ;  /* 0x00007610ff957816 */ /* 0x000fc40000000095 */
[----:B------:R-:W-:Y:S01]  /*2710*/  ISETP.GE.AND P4, PT, R135, UR8, PT ;  /* 0x0000000887007c0c */ /* 0x000fe2000bf86270 */
[----:B------:R1:W2:Y:S01]  /*2720*/  @!P6 LDG.E.U16 R97, desc[UR10][R102.64] ;  /* 0x0000000a6661e981 */ /* 0x0002a2000c1e1500 */
[----:B------:R-:W-:-:S03]  /*2730*/  PRMT R182, RZ, 0x7610, R182 ;  /* 0x00007610ffb67816 */ /* 0x000fc600000000b6 */
[----:B------:R1:W2:Y:S01]  /*2740*/  @!P3 LDG.E.U16 R181, desc[UR10][R104.64] ;  /* 0x0000000a68b5b981 */ /* 0x0002a2000c1e1500 */
[----:B------:R-:W-:Y:S01]  /*2750*/  ISETP.GE.AND P3, PT, R133, UR8, PT ;  /* 0x0000000885007c0c */ /* 0x000fe2000bf66270 */
[----:B0-----:R-:W-:-:S04]  /*2760*/  IMAD.WIDE R106, R234, 0x2, R90 ;  /* 0x00000002ea6a7825 */ /* 0x001fc800078e025a */
[----:B-1----:R-:W-:Y:S01]  /*2770*/  IMAD.WIDE R102, R23, 0x2, R90 ;  /* 0x0000000217667825 */ /* 0x002fe200078e025a */
[----:B------:R0:W2:Y:S01]  /*2780*/  @!P5 LDG.E.U16 R182, desc[UR10][R106.64] ;  /* 0x0000000a6ab6d981 */ /* 0x0000a2000c1e1500 */
[----:B------:R-:W-:-:S03]  /*2790*/  PRMT R148, RZ, 0x7610, R148 ;  /* 0x00007610ff947816 */ /* 0x000fc60000000094 */
[----:B------:R1:W2:Y:S01]  /*27a0*/  @!P2 LDG.E.U16 R149, desc[UR10][R102.64] ;  /* 0x0000000a6695a981 */ /* 0x0002a2000c1e1500 */
[----:B------:R-:W-:Y:S01]  /*27b0*/  ISETP.GE.AND P2, PT, R134, UR8, PT ;  /* 0x0000000886007c0c */ /* 0x000fe2000bf46270 */
[----:B------:R-:W-:Y:S01]  /*27c0*/  IMAD.WIDE R104, R238, 0x2, R90 ;  /* 0x00000002ee687825 */ /* 0x000fe200078e025a */
[----:B------:R-:W-:Y:S02]  /*27d0*/  PRMT R147, RZ, 0x7610, R147 ;  /* 0x00007610ff937816 */ /* 0x000fe40000000093 */
[----:B------:R-:W-:Y:S01]  /*27e0*/  ISETP.GE.AND P5, PT, R132, UR8, PT ;  /* 0x0000000884007c0c */ /* 0x000fe2000bfa6270 */
[----:B0-----:R-:W-:Y:S01]  /*27f0*/  IMAD.WIDE R106, R236, 0x2, R90 ;  /* 0x00000002ec6a7825 */ /* 0x001fe200078e025a */
[----:B------:R-:W-:Y:S02]  /*2800*/  PRMT R180, RZ, 0x7610, R180 ;  /* 0x00007610ffb47816 */ /* 0x000fe400000000b4 */
[----:B------:R0:W2:Y:S01]  /*2810*/  @!P3 LDG.E.U16 R147, desc[UR10][R104.64] ;  /* 0x0000000a6893b981 */ /* 0x0000a2000c1e1500 */
[----:B-1----:R-:W-:Y:S01]  /*2820*/  IMAD.WIDE R102, R237, 0x2, R90 ;  /* 0x00000002ed667825 */ /* 0x002fe200078e025a */
[----:B------:R-:W-:-:S02]  /*2830*/  ISETP.GE.AND P3, PT, R129, UR8, PT ;  /* 0x0000000881007c0c */ /* 0x000fc4000bf66270 */
[----:B------:R1:W2:Y:S01]  /*2840*/  @!P4 LDG.E.U16 R148, desc[UR10][R106.64] ;  /* 0x0000000a6a94c981 */ /* 0x0002a2000c1e1500 */
[----:B------:R-:W-:Y:S02]  /*2850*/  ISETP.GE.AND P4, PT, R131, UR8, PT ;  /* 0x0000000883007c0c */ /* 0x000fe4000bf86270 */
[----:B------:R-:W-:Y:S01]  /*2860*/  PRMT R179, RZ, 0x7610, R179 ;  /* 0x00007610ffb37816 */ /* 0x000fe200000000b3 */
[----:B------:R1:W2:Y:S01]  /*2870*/  @!P2 LDG.E.U16 R180, desc[UR10][R102.64] ;  /* 0x0000000a66b4a981 */ /* 0x0002a2000c1e1500 */
[----:B------:R-:W-:Y:S01]  /*2880*/  PRMT R145, RZ, 0x7610, R145 ;  /* 0x00007610ff917816 */ /* 0x000fe20000000091 */
[----:B0-----:R-:W-:-:S04]  /*2890*/  IMAD.WIDE R104, R22, 0x2, R90 ;  /* 0x0000000216687825 */ /* 0x001fc800078e025a */
[----:B-1----:R-:W-:Y:S01]  /*28a0*/  IMAD.WIDE R106, R239, 0x2, R90 ;  /* 0x00000002ef6a7825 */ /* 0x002fe200078e025a */
[----:B------:R-:W-:Y:S01]  /*28b0*/  ISETP.GE.AND P2, PT, R130, UR8, PT ;  /* 0x0000000882007c0c */ /* 0x000fe2000bf46270 */
[----:B------:R-:W2:Y:S01]  /*28c0*/  @!P0 LDG.E.U16 R145, desc[UR10][R104.64] ;  /* 0x0000000a68918981 */ /* 0x000ea2000c1e1500 */
[----:B------:R-:W-:Y:S01]  /*28d0*/  PRMT R146, RZ, 0x7610, R146 ;  /* 0x00007610ff927816 */ /* 0x000fe20000000092 */
[----:B------:R-:W-:Y:S01]  /*28e0*/  IMAD.WIDE R138, R240, 0x2, R90 ;  /* 0x00000002f08a7825 */ /* 0x000fe200078e025a */
[----:B------:R-:W-:Y:S01]  /*28f0*/  PRMT R177, RZ, 0x7610, R177 ;  /* 0x00007610ffb17816 */ /* 0x000fe200000000b1 */
[----:B------:R0:W2:Y:S01]  /*2900*/  @!P5 LDG.E.U16 R179, desc[UR10][R106.64] ;  /* 0x0000000a6ab3d981 */ /* 0x0000a2000c1e1500 */
[----:B------:R-:W-:Y:S01]  /*2910*/  ISETP.GE.AND P0, PT, R127, UR8, PT ;  /* 0x000000087f007c0c */ /* 0x000fe2000bf06270 */
[----:B------:R-:W-:Y:S01]  /*2920*/  IMAD.WIDE R102, R241, 0x2, R90 ;  /* 0x00000002f1667825 */ /* 0x000fe200078e025a */
[----:B------:R-:W-:Y:S01]  /*2930*/  PRMT R178, RZ, 0x7610, R178 ;  /* 0x00007610ffb27816 */ /* 0x000fe200000000b2 */
[----:B------:R1:W2:Y:S02]  /*2940*/  @!P4 LDG.E.U16 R146, desc[UR10][R138.64] ;  /* 0x0000000a8a92c981 */ /* 0x0002a4000c1e1500 */
[----:B0-----:R-:W-:Y:S01]  /*2950*/  IMAD.WIDE R106, R242, 0x2, R90 ;  /* 0x00000002f26a7825 */ /* 0x001fe200078e025a */
[----:B------:R-:W-:-:S02]  /*2960*/  ISETP.GE.AND P4, PT, R128, UR8, PT ;  /* 0x0000000880007c0c */ /* 0x000fc4000bf86270 */
[----:B------:R0:W2:Y:S04]  /*2970*/  @!P2 LDG.E.U16 R178, desc[UR10][R102.64] ;  /* 0x0000000a66b2a981 */ /* 0x0000a8000c1e1500 */
[----:B------:R-:W2:Y:S01]  /*2980*/  @!P3 LDG.E.U16 R177, desc[UR10][R106.64] ;  /* 0x0000000a6ab1b981 */ /* 0x000ea2000c1e1500 */
[----:B------:R-:W-:Y:S01]  /*2990*/  ISETP.GE.AND P3, PT, R126, UR8, PT ;  /* 0x000000087e007c0c */ /* 0x000fe2000bf66270 */
[----:B------:R-:W-:Y:S01]  /*29a0*/  IMAD.WIDE R104, R244, 0x2, R90 ;  /* 0x00000002f4687825 */ /* 0x000fe200078e025a */
[----:B------:R-:W-:Y:S02]  /*29b0*/  PRMT R176, RZ, 0x7610, R176 ;  /* 0x00007610ffb07816 */ /* 0x000fe400000000b0 */
[----:B------:R-:W-:Y:S01]  /*29c0*/  ISETP.GE.AND P2, PT, R123, UR8, PT ;  /* 0x000000087b007c0c */ /* 0x000fe2000bf46270 */
[----:B-1----:R-:W-:Y:S01]  /*29d0*/  IMAD.WIDE R138, R243, 0x2, R90 ;  /* 0x00000002f38a7825 */ /* 0x002fe200078e025a */
[----:B------:R-:W-:-:S02]  /*29e0*/  PRMT R144, RZ, 0x7610, R144 ;  /* 0x00007610ff907816 */ /* 0x000fc40000000090 */
[----:B------:R-:W-:Y:S01]  /*29f0*/  ISETP.GE.AND P5, PT, R124, UR8, PT ;  /* 0x000000087c007c0c */ /* 0x000fe2000bfa6270 */
[----:B0-----:R-:W-:Y:S01]  /*2a00*/  IMAD.WIDE R102, R245, 0x2, R90 ;  /* 0x00000002f5667825 */ /* 0x001fe200078e025a */
[----:B------:R-:W-:Y:S01]  /*2a10*/  PRMT R143, RZ, 0x7610, R143 ;  /* 0x00007610ff8f7816 */ /* 0x000fe2000000008f */
[----:B------:R0:W2:Y:S01]  /*2a20*/  @!P0 LDG.E.U16 R176, desc[UR10][R104.64] ;  /* 0x0000000a68b08981 */ /* 0x0000a2000c1e1500 */
[----:B------:R-:W-:Y:S02]  /*2a30*/  ISETP.GE.AND P0, PT, R122, UR8, PT ;  /* 0x000000087a007c0c */ /* 0x000fe4000bf06270 */
[----:B------:R-:W-:Y:S01]  /*2a40*/  PRMT R174, RZ, 0x7610, R174 ;  /* 0x00007610ffae7816 */ /* 0x000fe200000000ae */
[----:B------:R-:W2:Y:S01]  /*2a50*/  @!P4 LDG.E.U16 R144, desc[UR10][R138.64] ;  /* 0x0000000a8a90c981 */ /* 0x000ea2000c1e1500 */
[----:B------:R-:W-:Y:S02]  /*2a60*/  ISETP.GE.AND P4, PT, R125, UR8, PT ;  /* 0x000000087d007c0c */ /* 0x000fe4000bf86270 */
[----:B------:R-:W-:Y:S01]  /*2a70*/  PRMT R142, RZ, 0x7610, R142 ;  /* 0x00007610ff8e7816 */ /* 0x000fe2000000008e */
[----:B------:R1:W2:Y:S01]  /*2a80*/  @!P3 LDG.E.U16 R143, desc[UR10][R102.64] ;  /* 0x0000000a668fb981 */ /* 0x0002a2000c1e1500 */
[----:B0-----:R-:W-:Y:S01]  /*2a90*/  IMAD.WIDE R104, R247, 0x2, R90 ;  /* 0x00000002f7687825 */ /* 0x001fe200078e025a */
[----:B------:R-:W-:-:S03]  /*2aa0*/  PRMT R173, RZ, 0x7610, R173 ;  /* 0x00007610ffad7816 */ /* 0x000fc600000000ad */
[----:B-1----:R-:W-:Y:S01]  /*2ab0*/  IMAD.WIDE R102, R248, 0x2, R90 ;  /* 0x00000002f8667825 */ /* 0x002fe200078e025a */
[----:B------:R0:W2:Y:S01]  /*2ac0*/  @!P5 LDG.E.U16 R142, desc[UR10][R104.64] ;  /* 0x0000000a688ed981 */ /* 0x0000a2000c1e1500 */
[----:B------:R-:W-:Y:S02]  /*2ad0*/  PRMT R141, RZ, 0x7610, R141 ;  /* 0x00007610ff8d7816 */ /* 0x000fe4000000008d */
[----:B------:R-:W-:Y:S01]  /*2ae0*/  ISETP.GE.AND P3, PT, R119, UR8, PT ;  /* 0x0000000877007c0c */ /* 0x000fe2000bf66270 */
[----:B------:R1:W2:Y:S01]  /*2af0*/  @!P2 LDG.E.U16 R174, desc[UR10][R102.64] ;  /* 0x0000000a66aea981 */ /* 0x0002a2000c1e1500 */
[----:B------:R-:W-:Y:S01]  /*2b00*/  PRMT R175, RZ, 0x7610, R175 ;  /* 0x00007610ffaf7816 */ /* 0x000fe200000000af */
[----:B------:R-:W-:Y:S01]  /*2b10*/  IMAD.WIDE R106, R246, 0x2, R90 ;  /* 0x00000002f66a7825 */ /* 0x000fe200078e025a */
[----:B------:R-:W-:-:S03]  /*2b20*/  ISETP.GE.AND P2, PT, R121, UR8, PT ;  /* 0x0000000879007c0c */ /* 0x000fc6000bf46270 */
[--C-:B0-----:R-:W-:Y:S01]  /*2b30*/  IMAD.WIDE R104, R21, 0x2, R90.reuse ;  /* 0x0000000215687825 */ /* 0x101fe200078e025a */
[----:B------:R0:W2:Y:S03]  /*2b40*/  @!P4 LDG.E.U16 R175, desc[UR10][R106.64] ;  /* 0x0000000a6aafc981 */ /* 0x0000a6000c1e1500 */
[----:B-1----:R-:W-:Y:S01]  /*2b50*/  IMAD.WIDE R102, R249, 0x2, R90 ;  /* 0x00000002f9667825 */ /* 0x002fe200078e025a */
[----:B------:R1:W2:Y:S01]  /*2b60*/  @!P1 LDG.E.U16 R141, desc[UR10][R104.64] ;  /* 0x0000000a688d9981 */ /* 0x0002a2000c1e1500 */
[----:B------:R-:W-:-:S03]  /*2b70*/  PRMT R172, RZ, 0x7610, R172 ;  /* 0x00007610ffac7816 */ /* 0x000fc600000000ac */
[----:B------:R-:W2:Y:S01]  /*2b80*/  @!P0 LDG.E.U16 R173, desc[UR10][R102.64] ;  /* 0x0000000a66ad8981 */ /* 0x000ea2000c1e1500 */
[----:B------:R-:W-:Y:S01]  /*2b90*/  ISETP.GE.AND P0, PT, R116, UR8, PT ;  /* 0x0000000874007c0c */ /* 0x000fe2000bf06270 */
[----:B0-----:R-:W-:Y:S01]  /*2ba0*/  IMAD.WIDE R106, R251, 0x2, R90 ;  /* 0x00000002fb6a7825 */ /* 0x001fe200078e025a */
[----:B------:R-:W-:Y:S02]  /*2bb0*/  ISETP.GE.AND P1, PT, R117, UR8, PT ;  /* 0x0000000875007c0c */ /* 0x000fe4000bf26270 */
[----:B------:R-:W-:Y:S01]  /*2bc0*/  PRMT R140, RZ, 0x7610, R140 ;  /* 0x00007610ff8c7816 */ /* 0x000fe2000000008c */
[----:B-1----:R-:W-:Y:S01]  /*2bd0*/  IMAD.WIDE R104, R250, 0x2, R90 ;  /* 0x00000002fa687825 */ /* 0x002fe200078e025a */
[----:B------:R-:W-:Y:S01]  /*2be0*/  LEA.HI R120, R5, 0xbc, RZ, 0x1b ;  /* 0x000000bc05787811 */ /* 0x000fe200078fd8ff */
[----:B------:R0:W2:Y:S02]  /*2bf0*/  @!P3 LDG.E.U16 R172, desc[UR10][R106.64] ;  /* 0x0000000a6aacb981 */ /* 0x0000a4000c1e1500 */
[----:B------:R-:W-:-:S02]  /*2c00*/  IMAD R152, R116, R152, RZ ;  /* 0x0000009874987224 */ /* 0x000fc400078e02ff */
[----:B------:R-:W-:Y:S01]  /*2c10*/  IMAD R153, R117, R153, RZ ;  /* 0x0000009975997224 */ /* 0x000fe200078e02ff */
[----:B------:R-:W-:Y:S01]  /*2c20*/  ISETP.GE.AND P6, PT, R120, UR8, PT ;  /* 0x0000000878007c0c */ /* 0x000fe2000bfc6270 */
[----:B------:R1:W2:Y:S01]  /*2c30*/  @!P2 LDG.E.U16 R140, desc[UR10][R104.64] ;  /* 0x0000000a688ca981 */ /* 0x0002a2000c1e1500 */
[----:B------:R-:W-:Y:S02]  /*2c40*/  PRMT R136, RZ, 0x7610, R136 ;  /* 0x00007610ff887816 */ /* 0x000fe40000000088 */
[----:B------:R-:W-:Y:S01]  /*2c50*/  PRMT R171, RZ, 0x7610, R171 ;  /* 0x00007610ffab7816 */ /* 0x000fe200000000ab */
[--C-:B0-----:R-:W-:Y:S01]  /*2c60*/  IMAD.WIDE R106, R152, 0x2, R90.reuse ;  /* 0x00000002986a7825 */ /* 0x101fe200078e025a */
[----:B------:R-:W0:Y:S04]  /*2c70*/  LDC R120, c[0x0][0x3a8] ;  /* 0x0000ea00ff787b82 */ /* 0x000e280000000800 */
[----:B------:R3:W2:Y:S01]  /*2c80*/  @!P0 LDG.E.U16 R136, desc[UR10][R106.64] ;  /* 0x0000000a6a888981 */ /* 0x0006a2000c1e1500 */
[----:B-1----:R-:W-:-:S03]  /*2c90*/  IMAD.WIDE R104, R153, 0x2, R90 ;  /* 0x0000000299687825 */ /* 0x002fc600078e025a */
[----:B------:R-:W1:Y:S02]  /*2ca0*/  LDC R153, c[0x0][0x3a8] ;  /* 0x0000ea00ff997b82 */ /* 0x000e640000000800 */
[----:B------:R3:W2:Y:S01]  /*2cb0*/  @!P1 LDG.E.U16 R171, desc[UR10][R104.64] ;  /* 0x0000000a68ab9981 */ /* 0x0006a2000c1e1500 */
[----:B------:R-:W-:Y:S01]  /*2cc0*/  IMAD R154, R6, R154, RZ ;  /* 0x0000009a069a7224 */ /* 0x000fe200078e02ff */
[----:B---3--:R-:W-:-:S04]  /*2cd0*/  PRMT R107, RZ, 0x7610, R107 ;  /* 0x00007610ff6b7816 */ /* 0x008fc8000000006b */
[----:B------:R-:W3:Y:S01]  /*2ce0*/  LDC R152, c[0x0][0x3a8] ;  /* 0x0000ea00ff987b82 */ /* 0x000ee20000000800 */
[----:B------:R-:W-:-:S05]  /*2cf0*/  IMAD.WIDE R104, R20, 0x2, R90 ;  /* 0x0000000214687825 */ /* 0x000fca00078e025a */
[----:B------:R5:W2:Y:S01]  /*2d00*/  @!P6 LDG.E.U16 R107, desc[UR10][R104.64] ;  /* 0x0000000a686be981 */ /* 0x000aa2000c1e1500 */
[----:B------:R-:W-:Y:S01]  /*2d10*/  ISETP.GE.AND P4, PT, R118, UR8, PT ;  /* 0x0000000876007c0c */ /* 0x000fe2000bf86270 */
[--C-:B-----5:R-:W-:Y:S02]  /*2d20*/  IMAD.WIDE R104, R154, 0x2, R90.reuse ;  /* 0x000000029a687825 */ /* 0x120fe400078e025a */
[----:B------:R-:W5:Y:S01]  /*2d30*/  LDC R154, c[0x0][0x3a8] ;  /* 0x0000ea00ff9a7b82 */ /* 0x000f620000000800 */
[C---:B------:R-:W-:Y:S01]  /*2d40*/  ISETP.GE.AND P2, PT, R115.reuse, UR8, PT ;  /* 0x0000000873007c0c */ /* 0x040fe2000bf46270 */
[----:B------:R-:W-:Y:S01]  /*2d50*/  IMAD.WIDE R102, R252, 0x2, R90 ;  /* 0x00000002fc667825 */ /* 0x000fe200078e025a */
[----:B------:R-:W-:Y:S02]  /*2d60*/  PRMT R139, RZ, 0x7610, R139 ;  /* 0x00007610ff8b7816 */ /* 0x000fe4000000008b */
[C---:B------:R-:W-:Y:S01]  /*2d70*/  ISETP.GE.AND P1, PT, R114.reuse, UR8, PT ;  /* 0x0000000872007c0c */ /* 0x040fe2000bf26270 */
[----:B-1----:R-:W-:Y:S01]  /*2d80*/  IMAD R153, R115, R153, RZ ;  /* 0x0000009973997224 */ /* 0x002fe200078e02ff */
[----:B------:R-:W-:Y:S01]  /*2d90*/  ISETP.GE.AND P0, PT, R113, UR8, PT ;  /* 0x0000000871007c0c */ /* 0x000fe2000bf06270 */
[----:B---3--:R-:W-:-:S02]  /*2da0*/  IMAD R152, R114, R152, RZ ;  /* 0x0000009872987224 */ /* 0x008fc400078e02ff */
[----:B------:R1:W3:Y:S01]  /*2db0*/  @!P4 LDG.E.U16 R139, desc[UR10][R102.64] ;  /* 0x0000000a668bc981 */ /* 0x0002e2000c1e1500 */
[----:B------:R-:W-:Y:S02]  /*2dc0*/  PRMT R170, RZ, 0x7610, R170 ;  /* 0x00007610ffaa7816 */ /* 0x000fe400000000aa */
[----:B------:R-:W-:Y:S01]  /*2dd0*/  PRMT R169, RZ, 0x7610, R169 ;  /* 0x00007610ffa97816 */ /* 0x000fe200000000a9 */
[----:B------:R-:W-:Y:S02]  /*2de0*/  IMAD R155, R113, R155, RZ ;  /* 0x0000009b719b7224 */ /* 0x000fe400078e02ff */
[----:B0-----:R-:W-:Y:S02]  /*2df0*/  IMAD R120, R8, R120, RZ ;  /* 0x0000007808787224 */ /* 0x001fe400078e02ff */
[----:B-1----:R-:W-:-:S04]  /*2e00*/  IMAD.WIDE R102, R153, 0x2, R90 ;  /* 0x0000000299667825 */ /* 0x002fc800078e025a */
[----:B------:R-:W-:Y:S01]  /*2e10*/  IMAD.WIDE R152, R152, 0x2, R90 ;  /* 0x0000000298987825 */ /* 0x000fe200078e025a */
[----:B------:R0:W2:Y:S01]  /*2e20*/  @!P2 LDG.E.U16 R170, desc[UR10][R102.64] ;  /* 0x0000000a66aaa981 */ /* 0x0000a2000c1e1500 */
[----:B------:R-:W-:Y:S02]  /*2e30*/  PRMT R106, RZ, 0x7610, R106 ;  /* 0x00007610ff6a7816 */ /* 0x000fe4000000006a */
[----:B-----5:R-:W-:Y:S01]  /*2e40*/  IMAD R154, R7, R154, RZ ;  /* 0x0000009a079a7224 */ /* 0x020fe200078e02ff */
[----:B------:R1:W5:Y:S01]  /*2e50*/  @!P1 LDG.E.U16 R169, desc[UR10][R152.64] ;  /* 0x0000000a98a99981 */ /* 0x000362000c1e1500 */
[----:B0-----:R-:W-:-:S04]  /*2e60*/  IMAD.WIDE R102, R155, 0x2, R90 ;  /* 0x000000029b667825 */ /* 0x001fc800078e025a */
[----:B-1----:R-:W-:Y:S01]  /*2e70*/  IMAD.WIDE R152, R120, 0x2, R90 ;  /* 0x0000000278987825 */ /* 0x002fe200078e025a */
[----:B------:R0:W2:Y:S01]  /*2e80*/  @!P0 LDG.E.U16 R106, desc[UR10][R102.64] ;  /* 0x0000000a666a8981 */ /* 0x0000a2000c1e1500 */
[----:B------:R-:W1:Y:S01]  /*2e90*/  LDC R120, c[0x0][0x3a8] ;  /* 0x0000ea00ff787b82 */ /* 0x000e620000000800 */
[----:B------:R-:W-:Y:S02]  /*2ea0*/  ISETP.GE.AND P3, PT, R6, UR8, PT ;  /* 0x0000000806007c0c */ /* 0x000fe4000bf66270 */
[----:B------:R-:W-:Y:S02]  /*2eb0*/  PRMT R168, RZ, 0x7610, R168 ;  /* 0x00007610ffa87816 */ /* 0x000fe400000000a8 */
[----:B------:R-:W-:Y:S02]  /*2ec0*/  ISETP.GE.AND P1, PT, R7, UR8, PT ;  /* 0x0000000807007c0c */ /* 0x000fe4000bf26270 */
[----:B------:R-:W-:Y:S01]  /*2ed0*/  ISETP.GE.AND P2, PT, R8, UR8, PT ;  /* 0x0000000808007c0c */ /* 0x000fe2000bf46270 */
[----:B------:R-:W2:Y:S01]  /*2ee0*/  LDC R155, c[0x0][0x3a8] ;  /* 0x0000ea00ff9b7b82 */ /* 0x000ea20000000800 */
[----:B0-----:R-:W-:Y:S01]  /*2ef0*/  IMAD.WIDE R102, R154, 0x2, R90 ;  /* 0x000000029a667825 */ /* 0x001fe200078e025a */
[----:B------:R-:W-:-:S04]  /*2f00*/  ISETP.GE.AND P0, PT, R9, UR8, PT ;  /* 0x0000000809007c0c */ /* 0x000fc8000bf06270 */
[----:B------:R0:W3:Y:S02]  /*2f10*/  @!P3 LDG.E.U16 R168, desc[UR10][R104.64] ;  /* 0x0000000a68a8b981 */ /* 0x0000e4000c1e1500 */
[----:B------:R-:W4:Y:S01]  /*2f20*/  LDC R154, c[0x0][0x3a8] ;  /* 0x0000ea00ff9a7b82 */ /* 0x000f220000000800 */
[----:B0-----:R-:W-:Y:S01]  /*2f30*/  PRMT R105, RZ, 0x7610, R105 ;  /* 0x00007610ff697816 */ /* 0x001fe20000000069 */
[----:B-1----:R-:W-:Y:S01]  /*2f40*/  IMAD R120, R9, R120, RZ ;  /* 0x0000007809787224 */ /* 0x002fe200078e02ff */
[----:B------:R-:W-:-:S04]  /*2f50*/  PRMT R104, RZ, 0x7610, R104 ;  /* 0x00007610ff687816 */ /* 0x000fc80000000068 */
[----:B------:R0:W3:Y:S02]  /*2f60*/  @!P1 LDG.E.U16 R105, desc[UR10][R102.64] ;  /* 0x0000000a66699981 */ /* 0x0000e4000c1e1500 */
[----:B0-----:R-:W-:-:S04]  /*2f70*/  IMAD.WIDE R102, R120, 0x2, R90 ;  /* 0x0000000278667825 */ /* 0x001fc800078e025a */
[C---:B----4-:R-:W-:Y:S01]  /*2f80*/  IMAD R154, R10.reuse, R154, RZ ;  /* 0x0000009a0a9a7224 */ /* 0x050fe200078e02ff */
[----:B------:R0:W4:Y:S01]  /*2f90*/  @!P0 LDG.E.U16 R104, desc[UR10][R102.64] ;  /* 0x0000000a66688981 */ /* 0x000122000c1e1500 */
[----:B------:R-:W-:Y:S02]  /*2fa0*/  ISETP.GE.AND P1, PT, R10, UR8, PT ;  /* 0x000000080a007c0c */ /* 0x000fe4000bf26270 */
[----:B0-----:R-:W-:Y:S02]  /*2fb0*/  IMAD.WIDE R102, R154, 0x2, R90 ;  /* 0x000000029a667825 */ /* 0x001fe400078e025a */
[----:B------:R-:W0:Y:S01]  /*2fc0*/  LDC R154, c[0x0][0x3a8] ;  /* 0x0000ea00ff9a7b82 */ /* 0x000e220000000800 */
[----:B------:R-:W-:Y:S02]  /*2fd0*/  LEA.HI R120, R5, 0xdc, RZ, 0x1b ;  /* 0x000000dc05787811 */ /* 0x000fe400078fd8ff */
[----:B------:R-:W-:Y:S02]  /*2fe0*/  PRMT R166, RZ, 0x7610, R166 ;  /* 0x00007610ffa67816 */ /* 0x000fe400000000a6 */
[----:B------:R-:W-:-:S02]  /*2ff0*/  ISETP.GE.AND P0, PT, R120, UR8, PT ;  /* 0x0000000878007c0c */ /* 0x000fc4000bf06270 */
[----:B------:R-:W-:Y:S02]  /*3000*/  PRMT R167, RZ, 0x7610, R167 ;  /* 0x00007610ffa77816 */ /* 0x000fe400000000a7 */
[----:B------:R1:W3:Y:S04]  /*3010*/  @!P1 LDG.E.U16 R166, desc[UR10][R102.64] ;  /* 0x0000000a66a69981 */ /* 0x0002e8000c1e1500 */
[----:B------:R1:W3:Y:S02]  /*3020*/  @!P2 LDG.E.U16 R167, desc[UR10][R152.64] ;  /* 0x0000000a98a7a981 */ /* 0x0002e4000c1e1500 */
[----:B-1----:R-:W-:Y:S01]  /*3030*/  PRMT R103, RZ, 0x7610, R103 ;  /* 0x00007610ff677816 */ /* 0x002fe20000000067 */
[----:B------:R-:W-:-:S04]  /*3040*/  IMAD.WIDE R152, R19, 0x2, R90 ;  /* 0x0000000213987825 */ /* 0x000fc800078e025a */
[C---:B0-----:R-:W-:Y:S01]  /*3050*/  IMAD R154, R11.reuse, R154, RZ ;  /* 0x0000009a0b9a7224 */ /* 0x041fe200078e02ff */
[----:B------:R0:W3:Y:S03]  /*3060*/  @!P0 LDG.E.U16 R103, desc[UR10][R152.64] ;  /* 0x0000000a98678981 */ /* 0x0000e6000c1e1500 */
[----:B0-----:R-:W-:Y:S02]  /*3070*/  IMAD.WIDE R152, R154, 0x2, R90 ;  /* 0x000000029a987825 */ /* 0x001fe400078e025a */
[----:B------:R-:W0:Y:S01]  /*3080*/  LDC R154, c[0x0][0x3a8] ;  /* 0x0000ea00ff9a7b82 */ /* 0x000e220000000800 */
[----:B------:R-:W-:Y:S02]  /*3090*/  ISETP.GE.AND P1, PT, R11, UR8, PT ;  /* 0x000000080b007c0c */ /* 0x000fe4000bf26270 */
[----:B------:R-:W-:-:S11]  /*30a0*/  PRMT R165, RZ, 0x7610, R165 ;  /* 0x00007610ffa57816 */ /* 0x000fd600000000a5 */
[----:B------:R1:W3:Y:S01]  /*30b0*/  @!P1 LDG.E.U16 R165, desc[UR10][R152.64] ;  /* 0x0000000a98a59981 */ /* 0x0002e2000c1e1500 */
[----:B0-----:R-:W-:-:S04]  /*30c0*/  IMAD R154, R12, R154, RZ ;  /* 0x0000009a0c9a7224 */ /* 0x001fc800078e02ff */
[----:B-1----:R-:W-:Y:S02]  /*30d0*/  IMAD.WIDE R152, R154, 0x2, R90 ;  /* 0x000000029a987825 */ /* 0x002fe400078e025a */
        /* <DEDUP_REMOVED lines=8> */
[----:B------:R-:W-:Y:S02]  /*3160*/  PRMT R164, RZ, 0x7610, R164 ;  /* 0x00007610ffa47816 */ /* 0x000fe400000000a4 */
[----:B------:R-:W-:-:S09]  /*3170*/  ISETP.GE.AND P0, PT, R14, UR8, PT ;  /* 0x000000080e007c0c */ /* 0x000fd2000bf06270 */
[----:B------:R1:W3:Y:S01]  /*3180*/  @!P1 LDG.E.U16 R164, desc[UR10][R152.64] ;  /* 0x0000000a98a49981 */ /* 0x0002e2000c1e1500 */
[----:B0-----:R-:W-:-:S04]  /*3190*/  IMAD R154, R14, R154, RZ ;  /* 0x0000009a0e9a7224 */ /* 0x001fc800078e02ff */
[----:B-1----:R-:W-:Y:S02]  /*31a0*/  IMAD.WIDE R152, R154, 0x2, R90 ;  /* 0x000000029a987825 */ /* 0x002fe400078e025a */
[----:B------:R-:W0:Y:S01]  /*31b0*/  LDC R154, c[0x0][0x3a8] ;  /* 0x0000ea00ff9a7b82 */ /* 0x000e220000000800 */
[C---:B------:R-:W-:Y:S02]  /*31c0*/  ISETP.GE.AND P1, PT, R15.reuse, UR8, PT ;  /* 0x000000080f007c0c */ /* 0x040fe4000bf26270 */
[----:B------:R-:W-:Y:S01]  /*31d0*/  PRMT R151, RZ, 0x7610, R151 ;  /* 0x00007610ff977816 */ /* 0x000fe20000000097 */
[----:B--2---:R-:W-:Y:S01]  /*31e0*/  IMAD R155, R15, R155, RZ ;  /* 0x0000009b0f9b7224 */ /* 0x004fe200078e02ff */
[----:B------:R-:W-:-:S04]  /*31f0*/  PRMT R138, RZ, 0x7610, R138 ;  /* 0x00007610ff8a7816 */ /* 0x000fc8000000008a */
[----:B------:R1:W2:Y:S01]  /*3200*/  @!P0 LDG.E.U16 R151, desc[UR10][R152.64] ;  /* 0x0000000a98978981 */ /* 0x0002a2000c1e1500 */
[----:B------:R-:W-:Y:S01]  /*3210*/  ISETP.GE.AND P0, PT, R16, UR8, PT ;  /* 0x0000000810007c0c */ /* 0x000fe2000bf06270 */
[----:B-1----:R-:W-:-:S04]  /*3220*/  IMAD.WIDE R152, R155, 0x2, R90 ;  /* 0x000000029b987825 */ /* 0x002fc800078e025a */
[----:B0-----:R-:W-:Y:S01]  /*3230*/  IMAD R154, R16, R154, RZ ;  /* 0x0000009a109a7224 */ /* 0x001fe200078e02ff */
[----:B------:R0:W2:Y:S03]  /*3240*/  @!P1 LDG.E.U16 R138, desc[UR10][R152.64] ;  /* 0x0000000a988a9981 */ /* 0x0000a6000c1e1500 */
[----:B------:R-:W-:Y:S01]  /*3250*/  IMAD.WIDE R154, R154, 0x2, R90 ;  /* 0x000000029a9a7825 */ /* 0x000fe200078e025a */
[----:B0-----:R-:W-:Y:S02]  /*3260*/  PRMT R152, RZ, 0x7610, R152 ;  /* 0x00007610ff987816 */ /* 0x001fe40000000098 */
[----:B------:R-:W-:-:S04]  /*3270*/  LEA.HI R120, R5, 0xfc, RZ, 0x1b ;  /* 0x000000fc05787811 */ /* 0x000fc800078fd8ff */
[----:B------:R0:W2:Y:S01]  /*3280*/  @!P0 LDG.E.U16 R152, desc[UR10][R154.64] ;  /* 0x0000000a9a988981 */ /* 0x0000a2000c1e1500 */
[C---:B------:R-:W-:Y:S01]  /*3290*/  ISETP.GE.AND P0, PT, R17.reuse, UR8, PT ;  /* 0x0000000811007c0c */ /* 0x040fe2000bf06270 */
[----:B------:R-:W-:Y:S01]  /*32a0*/  IMAD R156, R17, R156, RZ ;  /* 0x0000009c119c7224 */ /* 0x000fe200078e02ff */
[----:B------:R-:W-:Y:S02]  /*32b0*/  ISETP.GE.AND P1, PT, R120, UR8, PT ;  /* 0x0000000878007c0c */ /* 0x000fe4000bf26270 */
[----:B------:R-:W-:Y:S01]  /*32c0*/  PRMT R157, RZ, 0x7610, R157 ;  /* 0x00007610ff9d7816 */ /* 0x000fe2000000009d */
[----:B0-----:R-:W-:Y:S01]  /*32d0*/  IMAD.WIDE R154, R156, 0x2, R90 ;  /* 0x000000029c9a7825 */ /* 0x001fe200078e025a */
[----:B------:R-:W-:-:S07]  /*32e0*/  PRMT R153, RZ, 0x7610, R153 ;  /* 0x00007610ff997816 */ /* 0x000fce0000000099 */
[----:B------:R0:W2:Y:S02]  /*32f0*/  @!P0 LDG.E.U16 R157, desc[UR10][R154.64] ;  /* 0x0000000a9a9d8981 */ /* 0x0000a4000c1e1500 */
[----:B0-----:R-:W-:-:S05]  /*3300*/  IMAD.WIDE R154, R18, 0x2, R90 ;  /* 0x00000002129a7825 */ /* 0x001fca00078e025a */
[----:B------:R0:W2:Y:S01]  /*3310*/  @!P1 LDG.E.U16 R153, desc[UR10][R154.64] ;  /* 0x0000000a9a999981 */ /* 0x0000a2000c1e1500 */
[----:B------:R-:W-:Y:S01]  /*3320*/  BAR.SYNC.DEFER_BLOCKING 0x0 ;  /* 0x0000000000007b1d */ /* 0x000fe20000010000 */
[----:B0-----:R-:W-:-:S04]  /*3330*/  LOP3.LUT R154, R5, 0x7f, RZ, 0xc0, !PT ;  /* 0x0000007f059a7812 */ /* 0x001fc800078ec0ff */
[----:B------:R-:W-:Y:S02]  /*3340*/  ISETP.GE.AND P1, PT, R154, UR8, PT ;  /* 0x000000089a007c0c */ /* 0x000fe4000bf26270 */
[----:B------:R-:W-:Y:S02]  /*3350*/  IADD3 R158, P0, PT, R78, UR4, RZ ;  /* 0x000000044e9e7c10 */ /* 0x000fe4000ff1e0ff */
[----:B------:R-:W-:Y:S02]  /*3360*/  PRMT R155, RZ, 0x7610, R155 ;  /* 0x00007610ff9b7816 */ /* 0x000fe4000000009b */
[----:B------:R-:W-:Y:S02]  /*3370*/  IADD3.X R159, PT, PT, R79, UR5, RZ, P0, !PT ;  /* 0x000000054f9f7c10 */ /* 0x000fe400087fe4ff */
[----:B------:R-:W-:-:S05]  /*3380*/  LOP3.LUT R120, R5, 0x40, RZ, 0xc0, !PT ;  /* 0x0000004005787812 */ /* 0x000fca00078ec0ff */
[----:B------:R0:W2:Y:S01]  /*3390*/  @!P1 LDG.E.U16 R155, desc[UR10][R158.64] ;  /* 0x0000000a9e9b9981 */ /* 0x0000a2000c1e1500 */
[----:B------:R-:W-:Y:S02]  /*33a0*/  SHF.R.U32.HI R120, RZ, 0x1, R120 ;  /* 0x00000001ff787819 */ /* 0x000fe40000011678 */
[C---:B0-----:R-:W-:Y:S01]  /*33b0*/  LOP3.LUT R159, R5.reuse, 0x7, RZ, 0xc0, !PT ;  /* 0x00000007059f7812 */ /* 0x041fe200078ec0ff */
[----:B------:R-:W-:-:S04]  /*33c0*/  IMAD.SHL.U32 R158, R5, 0x2, RZ ;  /* 0x00000002059e7824 */ /* 0x000fc800078e00ff */
[----:B------:R-:W-:Y:S01]  /*33d0*/  IMAD.SHL.U32 R156, R159, 0x10, RZ ;  /* 0x000000109f9c7824 */ /* 0x000fe200078e00ff */
[----:B------:R-:W-:Y:S01]  /*33e0*/  LOP3.LUT R120, R120, 0x10, R158, 0xf8, !PT ;  /* 0x0000001078787812 */ /* 0x000fe200078ef89e */
[----:B------:R-:W-:-:S03]  /*33f0*/  IMAD.SHL.U32 R160, R5, 0x8, RZ ;  /* 0x0000000805a07824 */ /* 0x000fc600078e00ff */
[----:B------:R-:W-:Y:S01]  /*3400*/  LOP3.LUT R158, R156, 0x30, R158, 0x78, !PT ;  /* 0x000000309c9e7812 */ /* 0x000fe200078e789e */
[----:B------:R-:W-:Y:S01]  /*3410*/  IMAD.SHL.U32 R156, R5, 0x80, RZ ;  /* 0x00000080059c7824 */ /* 0x000fe200078e00ff */
[----:B------:R-:W-:-:S04]  /*3420*/  LOP3.LUT R160, R160, 0x30, RZ, 0xc0, !PT ;  /* 0x00000030a0a07812 */ /* 0x000fc800078ec0ff */
[----:B------:R-:W-:Y:S01]  /*3430*/  LOP3.LUT R156, R156, 0x1000, RZ, 0xc0, !PT ;  /* 0x000010009c9c7812 */ /* 0x000fe200078ec0ff */
[----:B------:R-:W-:-:S04]  /*3440*/  IMAD R160, R159, 0x40, R160 ;  /* 0x000000409fa07824 */ /* 0x000fc800078e02a0 */
[----:B------:R-:W-:Y:S01]  /*3450*/  IMAD R159, R159, 0x200, R156 ;  /* 0x000002009f9f7824 */ /* 0x000fe200078e029c */
[----:B------:R-:W-:Y:S01]  /*3460*/  SHF.R.S32.HI R156, RZ, 0x6, R5 ;  /* 0x00000006ff9c7819 */ /* 0x000fe20000011405 */
[----:B------:R-:W-:-:S03]  /*3470*/  IMAD.SHL.U32 R162, R5, 0x2, RZ ;  /* 0x0000000205a27824 */ /* 0x000fc600078e00ff */
[----:B------:R-:W-:Y:S02]  /*3480*/  SGXT R156, R156, 0x1 ;  /* 0x000000019c9c781a */ /* 0x000fe40000000200 */
[----:B------:R-:W-:Y:S02]  /*3490*/  LOP3.LUT R120, R160, R120, RZ, 0x3c, !PT ;  /* 0x00000078a0787212 */ /* 0x000fe400078e3cff */
[----:B------:R-:W-:Y:S02]  /*34a0*/  LOP3.LUT R156, R156, 0x90, RZ, 0xc0, !PT ;  /* 0x000000909c9c7812 */ /* 0x000fe400078ec0ff */
[----:B------:R-:W-:Y:S02]  /*34b0*/  IADD3 R160, P0, PT, R80, UR4, RZ ;  /* 0x0000000450a07c10 */ /* 0x000fe4000ff1e0ff */
[----:B------:R-:W-:Y:S02]  /*34c0*/  LOP3.LUT R162, R156, 0x7e, R162, 0x78, !PT ;  /* 0x0000007e9ca27812 */ /* 0x000fe400078e78a2 */
[----:B------:R-:W-:-:S02]  /*34d0*/  PRMT R156, RZ, 0x7610, R156 ;  /* 0x00007610ff9c7816 */ /* 0x000fc4000000009c */
[----:B------:R-:W-:Y:S01]  /*34e0*/  IADD3.X R161, PT, PT, R81, UR5, RZ, P0, !PT ;  /* 0x0000000551a17c10 */ /* 0x000fe200087fe4ff */
[----:B------:R0:W-:Y:S04]  /*34f0*/  STS.U16 [R162+UR6], R163 ;  /* 0x000000a3a2007988 */ /* 0x0001e80008000406 */
[----:B------:R1:W2:Y:S01]  /*3500*/  @!P1 LDG.E.U16 R156, desc[UR10][R160.64] ;  /* 0x0000000aa09c9981 */ /* 0x0002a2000c1e1500 */
[----:B0-----:R-:W-:Y:S02]  /*3510*/  PRMT R163, RZ, 0x7610, R163 ;  /* 0x00007610ffa37816 */ /* 0x001fe400000000a3 */
[----:B-1----:R-:W-:-:S04]  /*3520*/  IADD3 R160, P0, PT, R82, UR4, RZ ;  /* 0x0000000452a07c10 */ /* 0x002fc8000ff1e0ff */
[----:B------:R-:W-:Y:S01]  /*3530*/  IADD3.X R161, PT, PT, R83, UR5, RZ, P0, !PT ;  /* 0x0000000553a17c10 */ /* 0x000fe200087fe4ff */
[----:B------:R0:W-:Y:S04]  /*3540*/  STS.U16 [R162+UR6+0x200], R192 ;  /* 0x000200c0a2007988 */ /* 0x0001e80008000406 */
        /* <DEDUP_REMOVED lines=58> */
[----:B------:R-:W-:-:S05]  /*38f0*/  IADD3.X R161, PT, PT, R65, UR5, RZ, P0, !PT ;  /* 0x0000000541a17c10 */ /* 0x000fca00087fe4ff */
[----:B------:R0:W2:Y:S02]  /*3900*/  @!P1 LDG.E.U16 R181, desc[UR10][R160.64] ;  /* 0x0000000aa0b59981 */ /* 0x0000a4000c1e1500 */
[----:B0-----:R-:W-:Y:S02]  /*3910*/  LOP3.LUT R160, R154, 0x80, RZ, 0xfc, !PT ;  /* 0x000000809aa07812 */ /* 0x001fe400078efcff */
[----:B------:R0:W-:Y:S02]  /*3920*/  STS.U16 [R162+UR6+0x1a00], R180 ;  /* 0x001a00b4a2007988 */ /* 0x0001e40008000406 */
[----:B------:R-:W-:Y:S02]  /*3930*/  ISETP.GE.AND P0, PT, R160, UR8, PT ;  /* 0x00000008a0007c0c */ /* 0x000fe4000bf06270 */
[----:B------:R-:W-:-:S04]  /*3940*/  IADD3 R160, P2, PT, R58, UR4, RZ ;  /* 0x000000043aa07c10 */ /* 0x000fc8000ff5e0ff */
[----:B------:R-:W-:Y:S02]  /*3950*/  IADD3.X R161, PT, PT, R59, UR5, RZ, P2, !PT ;  /* 0x000000053ba17c10 */ /* 0x000fe400097fe4ff */
[----:B0-----:R-:W-:Y:S01]  /*3960*/  PRMT R180, RZ, 0x7610, R180 ;  /* 0x00007610ffb47816 */ /* 0x001fe200000000b4 */
[----:B------:R0:W-:Y:S05]  /*3970*/  STS.U16 [R162+UR6+0x1c00], R179 ;  /* 0x001c00b3a2007988 */ /* 0x0001ea0008000406 */
[----:B------:R1:W2:Y:S01]  /*3980*/  @!P1 LDG.E.U16 R180, desc[UR10][R160.64] ;  /* 0x0000000aa0b49981 */ /* 0x0002a2000c1e1500 */
[----:B0-----:R-:W-:Y:S02]  /*3990*/  PRMT R179, RZ, 0x7610, R179 ;  /* 0x00007610ffb37816 */ /* 0x001fe400000000b3 */
[----:B-1----:R-:W-:-:S04]  /*39a0*/  IADD3 R160, P1, PT, R46, UR4, RZ ;  /* 0x000000042ea07c10 */ /* 0x002fc8000ff3e0ff */
[----:B------:R-:W-:Y:S01]  /*39b0*/  IADD3.X R161, PT, PT, R47, UR5, RZ, P1, !PT ;  /* 0x000000052fa17c10 */ /* 0x000fe20008ffe4ff */
[----:B------:R0:W-:Y:S04]  /*39c0*/  STS.U16 [R162+UR6+0x1e00], R178 ;  /* 0x001e00b2a2007988 */ /* 0x0001e80008000406 */
[----:B------:R1:W4:Y:S01]  /*39d0*/  @!P0 LDG.E.U16 R179, desc[UR10][R160.64] ;  /* 0x0000000aa0b38981 */ /* 0x000322000c1e1500 */
        /* <DEDUP_REMOVED lines=43> */
[----:B-----5:R0:W-:Y:S04]  /*3c90*/  STS.U16 [R162+UR6+0x3000], R169 ;  /* 0x003000a9a2007988 */ /* 0x0201e80008000406 */
[----:B------:R1:W5:Y:S01]  /*3ca0*/  @!P0 LDG.E.U16 R170, desc[UR10][R160.64] ;  /* 0x0000000aa0aa8981 */ /* 0x000362000c1e1500 */
[----:B0-----:R-:W-:Y:S02]  /*3cb0*/  PRMT R169, RZ, 0x7610, R169 ;  /* 0x00007610ffa97816 */ /* 0x001fe400000000a9 */
[----:B-1----:R-:W-:-:S04]  /*3cc0*/  IADD3 R160, P1, PT, R44, UR4, RZ ;  /* 0x000000042ca07c10 */ /* 0x002fc8000ff3e0ff */
[----:B------:R-:W-:Y:S01]  /*3cd0*/  IADD3.X R161, PT, PT, R45, UR5, RZ, P1, !PT ;  /* 0x000000052da17c10 */ /* 0x000fe20008ffe4ff */
[----:B---3--:R0:W-:Y:S04]  /*3ce0*/  STS.U16 [R162+UR6+0x3200], R168 ;  /* 0x003200a8a2007988 */ /* 0x0081e80008000406 */
[----:B------:R1:W3:Y:S01]  /*3cf0*/  @!P0 LDG.E.U16 R169, desc[UR10][R160.64] ;  /* 0x0000000aa0a98981 */ /* 0x0002e2000c1e1500 */
[----:B0-----:R-:W-:Y:S02]  /*3d00*/  PRMT R168, RZ, 0x7610, R168 ;  /* 0x00007610ffa87816 */ /* 0x001fe400000000a8 */
[----:B-1----:R-:W-:-:S04]  /*3d10*/  IADD3 R160, P1, PT, R34, UR4, RZ ;  /* 0x0000000422a07c10 */ /* 0x002fc8000ff3e0ff */
[----:B------:R-:W-:Y:S01]  /*3d20*/  IADD3.X R161, PT, PT, R35, UR5, RZ, P1, !PT ;  /* 0x0000000523a17c10 */ /* 0x000fe20008ffe4ff */
[----:B------:R0:W-:Y:S04]  /*3d30*/  STS.U16 [R162+UR6+0x3400], R167 ;  /* 0x003400a7a2007988 */ /* 0x0001e80008000406 */
[----:B------:R1:W3:Y:S01]  /*3d40*/  @!P0 LDG.E.U16 R168, desc[UR10][R160.64] ;  /* 0x0000000aa0a88981 */ /* 0x0002e2000c1e1500 */
[----:B0-----:R-:W-:Y:S02]  /*3d50*/  PRMT R167, RZ, 0x7610, R167 ;  /* 0x00007610ffa77816 */ /* 0x001fe400000000a7 */
[----:B-1----:R-:W-:-:S04]  /*3d60*/  IADD3 R160, P1, PT, R28, UR4, RZ ;  /* 0x000000041ca07c10 */ /* 0x002fc8000ff3e0ff */
[----:B------:R-:W-:Y:S01]  /*3d70*/  IADD3.X R161, PT, PT, R29, UR5, RZ, P1, !PT ;  /* 0x000000051da17c10 */ /* 0x000fe20008ffe4ff */
[----:B------:R0:W-:Y:S04]  /*3d80*/  STS.U16 [R162+UR6+0x3600], R166 ;  /* 0x003600a6a2007988 */ /* 0x0001e80008000406 */
[----:B------:R1:W5:Y:S01]  /*3d90*/  @!P0 LDG.E.U16 R167, desc[UR10][R160.64] ;  /* 0x0000000aa0a78981 */ /* 0x000362000c1e1500 */
        /* <DEDUP_REMOVED lines=12> */
[----:B------:R-:W-:-:S05]  /*3e60*/  IADD3.X R161, PT, PT, R27, UR5, RZ, P1, !PT ;  /* 0x000000051ba17c10 */ /* 0x000fca0008ffe4ff */
[----:B------:R0:W5:Y:S04]  /*3e70*/  @!P0 LDG.E.U16 R164, desc[UR10][R160.64] ;  /* 0x0000000aa0a48981 */ /* 0x000168000c1e1500 */
[----:B--2---:R-:W-:Y:S04]  /*3e80*/  STS.U16 [R162+UR6+0x3c00], R138 ;  /* 0x003c008aa2007988 */ /* 0x004fe80008000406 */
[----:B------:R1:W-:Y:S01]  /*3e90*/  STS.U16 [R162+UR6+0x3e00], R157 ;  /* 0x003e009da2007988 */ /* 0x0003e20008000406 */
[----:B0-----:R-:W0:Y:S01]  /*3ea0*/  LDC R161, c[0x0][0x3a8] ;  /* 0x0000ea00ffa17b82 */ /* 0x001e220000000800 */
[----:B-1----:R-:W-:-:S05]  /*3eb0*/  LOP3.LUT R162, R162, 0x20, RZ, 0x3c, !PT ;  /* 0x00000020a2a27812 */ /* 0x002fca00078e3cff */
[----:B------:R1:W-:Y:S04]  /*3ec0*/  STS.U16 [R162+UR6+0x100], R93 ;  /* 0x0001005da2007988 */ /* 0x0003e80008000406 */
[----:B------:R2:W-:Y:S01]  /*3ed0*/  STS.U16 [R162+UR6+0xb00], R92 ;  /* 0x000b005ca2007988 */ /* 0x0005e20008000406 */
[----:B-1----:R-:W-:-:S03]  /*3ee0*/  IMAD.SHL.U32 R93, R154, 0x2, RZ ;  /* 0x000000029a5d7824 */ /* 0x002fc600078e00ff */
[----:B------:R1:W-:Y:S02]  /*3ef0*/  STS.U16 [R162+UR6+0x1100], R95 ;  /* 0x0011005fa2007988 */ /* 0x0003e40008000406 */
[C---:B--2---:R-:W-:Y:S02]  /*3f00*/  LOP3.LUT R92, R93.reuse, 0x10, RZ, 0x3c, !PT ;  /* 0x000000105d5c7812 */ /* 0x044fe400078e3cff */
[----:B------:R-:W-:Y:S04]  /*3f10*/  STS.U16 [R162+UR6+0x300], R99 ;  /* 0x00030063a2007988 */ /* 0x000fe80008000406 */
[----:B------:R2:W-:Y:S01]  /*3f20*/  STS.U16 [R162+UR6+0x500], R96 ;  /* 0x00050060a2007988 */ /* 0x0005e20008000406 */
[----:B-1----:R-:W-:-:S03]  /*3f30*/  LOP3.LUT R95, R93, 0x20, RZ, 0x3c, !PT ;  /* 0x000000205d5f7812 */ /* 0x002fc600078e3cff */
[----:B------:R-:W-:Y:S04]  /*3f40*/  STS.U16 [R162+UR6+0x700], R101 ;  /* 0x00070065a2007988 */ /* 0x000fe80008000406 */
[----:B------:R-:W-:Y:S01]  /*3f50*/  STS.U16 [R162+UR6+0x900], R98 ;  /* 0x00090062a2007988 */ /* 0x000fe20008000406 */
[----:B--2---:R-:W-:-:S03]  /*3f60*/  LOP3.LUT R96, R93, 0x40, RZ, 0x3c, !PT ;  /* 0x000000405d607812 */ /* 0x004fc600078e3cff */
[----:B------:R-:W-:Y:S04]  /*3f70*/  STS.U16 [R162+UR6+0xd00], R100 ;  /* 0x000d0064a2007988 */ /* 0x000fe80008000406 */
[----:B------:R1:W-:Y:S04]  /*3f80*/  STS.U16 [R162+UR6+0xf00], R94 ;  /* 0x000f005ea2007988 */ /* 0x0003e80008000406 */
[----:B------:R-:W-:Y:S04]  /*3f90*/  STS.U16 [R162+UR6+0x1300], R97 ;  /* 0x00130061a2007988 */ /* 0x000fe80008000406 */
[----:B------:R-:W-:Y:S01]  /*3fa0*/  STS.U16 [R162+UR6+0x1500], R150 ;  /* 0x00150096a2007988 */ /* 0x000fe20008000406 */
[----:B-1----:R-:W-:-:S03]  /*3fb0*/  LOP3.LUT R94, R93, 0x30, RZ, 0x3c, !PT ;  /* 0x000000305d5e7812 */ /* 0x002fc600078e3cff */
[----:B------:R-:W-:Y:S04]  /*3fc0*/  STS.U16 [R162+UR6+0x1700], R149 ;  /* 0x00170095a2007988 */ /* 0x000fe80008000406 */
        /* <DEDUP_REMOVED lines=9> */
[----:B------:R1:W-:Y:S04]  /*4060*/  STS.U16 [R162+UR6+0x2b00], R139 ;  /* 0x002b008ba2007988 */ /* 0x0003e80008000406 */
[----:B------:R-:W-:Y:S04]  /*4070*/  STS.U16 [R162+UR6+0x2d00], R136 ;  /* 0x002d0088a2007988 */ /* 0x000fe80008000406 */
[----:B------:R-:W-:Y:S04]  /*4080*/  STS.U16 [R162+UR6+0x2f00], R107 ;  /* 0x002f006ba2007988 */ /* 0x000fe80008000406 */
[----:B------:R-:W-:Y:S04]  /*4090*/  STS.U16 [R162+UR6+0x3100], R106 ;  /* 0x0031006aa2007988 */ /* 0x000fe80008000406 */
[----:B------:R-:W-:Y:S04]  /*40a0*/  STS.U16 [R162+UR6+0x3300], R105 ;  /* 0x00330069a2007988 */ /* 0x000fe80008000406 */
[----:B----4-:R-:W-:Y:S04]  /*40b0*/  STS.U16 [R162+UR6+0x3500], R104 ;  /* 0x00350068a2007988 */ /* 0x010fe80008000406 */
[----:B------:R-:W-:Y:S04]  /*40c0*/  STS.U16 [R162+UR6+0x3700], R103 ;  /* 0x00370067a2007988 */ /* 0x000fe80008000406 */
[----:B------:R-:W-:Y:S04]  /*40d0*/  STS.U16 [R162+UR6+0x3900], R102 ;  /* 0x00390066a2007988 */ /* 0x000fe80008000406 */
[----:B------:R-:W-:Y:S04]  /*40e0*/  STS.U16 [R162+UR6+0x3b00], R151 ;  /* 0x003b0097a2007988 */ /* 0x000fe80008000406 */
[----:B------:R-:W-:Y:S04]  /*40f0*/  STS.U16 [R162+UR6+0x3d00], R152 ;  /* 0x003d0098a2007988 */ /* 0x000fe80008000406 */
[----:B------:R-:W-:Y:S01]  /*4100*/  STS.U16 [R162+UR6+0x3f00], R153 ;  /* 0x003f0099a2007988 */ /* 0x000fe20008000406 */
[----:B------:R-:W-:-:S03]  /*4110*/  LOP3.LUT R98, R93, 0x60, RZ, 0x3c, !PT ;  /* 0x000000605d627812 */ /* 0x000fc600078e3cff */
[----:B------:R-:W-:Y:S04]  /*4120*/  STS.U16 [R93+UR6+0x4000], R190 ;  /* 0x004000be5d007988 */ /* 0x000fe80008000406 */
[----:B------:R-:W-:Y:S04]  /*4130*/  STS.U16 [R93+UR6+0x5000], R186 ;  /* 0x005000ba5d007988 */ /* 0x000fe80008000406 */
[----:B------:R-:W-:Y:S04]  /*4140*/  STS.U16 [R93+UR6+0x4100], R174 ;  /* 0x004100ae5d007988 */ /* 0x000fe80008000406 */
[----:B------:R-:W-:Y:S01]  /*4150*/  STS.U16 [R93+UR6+0x5100], R171 ;  /* 0x005100ab5d007988 */ /* 0x000fe20008000406 */
[----:B-1----:R-:W-:-:S03]  /*4160*/  LOP3.LUT R139, R93, 0x70, RZ, 0x3c, !PT ;  /* 0x000000705d8b7812 */ /* 0x002fc600078e3cff */
[----:B------:R-:W-:Y:S04]  /*4170*/  STS.U16 [R92+UR6+0x4200], R191 ;  /* 0x004200bf5c007988 */ /* 0x000fe80008000406 */
[----:B------:R-:W-:Y:S04]  /*4180*/  STS.U16 [R92+UR6+0x4300], R175 ;  /* 0x004300af5c007988 */ /* 0x000fe80008000406 */
        /* <DEDUP_REMOVED lines=10> */
[----:B---3--:R-:W-:Y:S04]  /*4230*/  STS.U16 [R94+UR6+0x5700], R168 ;  /* 0x005700a85e007988 */ /* 0x008fe80008000406 */
[----:B------:R-:W-:Y:S04]  /*4240*/  STS.U16 [R96+UR6+0x4800], R156 ;  /* 0x0048009c60007988 */ /* 0x000fe80008000406 */
[----:B------:R-:W-:Y:S04]  /*4250*/  STS.U16 [R96+UR6+0x4900], R178 ;  /* 0x004900b260007988 */ /* 0x000fe80008000406 */
[----:B------:R-:W-:Y:S01]  /*4260*/  STS.U16 [R96+UR6+0x5800], R181 ;  /* 0x005800b560007988 */ /* 0x000fe20008000406 */
[----:B------:R-:W-:-:S05]  /*4270*/  IMAD.SHL.U32 R157, R5, 0x20, RZ ;  /* 0x00000020059d7824 */ /* 0x000fca00078e00ff */
[----:B------:R-:W-:Y:S01]  /*4280*/  LOP3.LUT R157, R157, 0x200, RZ, 0xc0, !PT ;  /* 0x000002009d9d7812 */ /* 0x000fe200078ec0ff */
[----:B------:R-:W-:-:S03]  /*4290*/  IMAD.IADD R138, R159, 0x1, R158 ;  /* 0x000000019f8a7824 */ /* 0x000fc600078e029e */
[----:B------:R-:W-:Y:S01]  /*42a0*/  IADD3 R120, PT, PT, R120, UR6, R157 ;  /* 0x0000000678787c10 */ /* 0x000fe2000fffe09d */
[----:B-----5:R-:W-:Y:S04]  /*42b0*/  STS.U16 [R96+UR6+0x5900], R165 ;  /* 0x005900a560007988 */ /* 0x020fe80008000406 */
        /* <DEDUP_REMOVED lines=11> */
[----:B------:R-:W-:Y:S01]  /*4370*/  STS.U16 [R139+UR6+0x5f00], R164 ;  /* 0x005f00a48b007988 */ /* 0x000fe20008000406 */
[----:B------:R-:W-:Y:S06]  /*4380*/  BAR.SYNC.DEFER_BLOCKING 0x0 ;  /* 0x0000000000007b1d */ /* 0x000fec0000010000 */
[----:B------:R-:W-:Y:S04]  /*4390*/  LDSM.16.MT88.4 R92, [R120] ;  /* 0x00000000785c783b */ /* 0x000fe80000004200 */
[----:B------:R-:W1:Y:S04]  /*43a0*/  LDSM.16.M88.4 R100, [R138+UR6+0x4000] ;  /* 0x004000068a64783b */ /* 0x000e680008000200 */
[----:B------:R-:W2:Y:S01]  /*43b0*/  LDSM.16.MT88.4 R104, [R120+0x400] ;  /* 0x000400007868783b */ /* 0x000ea20000004200 */
[----:B------:R-:W-:-:S05]  /*43c0*/  LOP3.LUT R136, R138, 0x40, RZ, 0x3c, !PT ;  /* 0x000000408a887812 */ /* 0x000fca00078e3cff */
[----:B------:R-:W-:Y:S01]  /*43d0*/  LDSM.16.M88.4 R96, [R136+UR6+0x4000] ;  /* 0x004000068860783b */ /* 0x000fe20008000200 */
[----:B-1----:R-:W-:Y:S03]  /*43e0*/  HMMA.16816.F32.BF16 R108, R92, R100, R108 ;  /* 0x000000645c6c723c */ /* 0x002fe6000004186c */
[----:B------:R-:W1:-:S15]  /*43f0*/  LDSM.16.MT88.4 R92, [R120+0x800] ;  /* 0x00080000785c783b */ /* 0x000e5e0000004200 */
[----:B------:R-:W-:Y:S02]  /*4400*/  NOP ;  /* 0x0000000000007918 */ /* 0x000fe40000000000 */
[----:B--2---:R-:W-:Y:S01]  /*4410*/  HMMA.16816.F32.BF16 R108, R104, R102, R108 ;  /* 0x00000066686c723c */ /* 0x004fe2000004186c */
[----:B------:R-:W2:Y:S04]  /*4420*/  LDSM.16.MT88.4 R104, [R120+0xc00] ;  /* 0x000c00007868783b */ /* 0x000ea80000004200 */
[----:B------:R-:W-:-:S15]  /*4430*/  LDSM.16.MT88.4 R100, [R120+0x1000] ;  /* 0x001000007864783b */ /* 0x000fde0000004200 */
[----:B-1----:R-:W-:Y:S01]  /*4440*/  HMMA.16816.F32.BF16 R108, R92, R96, R108 ;  /* 0x000000605c6c723c */ /* 0x002fe2000004186c */
[----:B------:R-:W1:-:S15]  /*4450*/  LDSM.16.M88.4 R92, [R138+UR6+0x4080] ;  /* 0x004080068a5c783b */ /* 0x000e5e0008000200 */
[----:B------:R-:W-:-:S04]  /*4460*/  NOP ;  /* 0x0000000000007918 */ /* 0x000fc80000000000 */
        /* <DEDUP_REMOVED lines=20> */
[----:B------:R-:W-:-:S15]  /*45b0*/  LDSM.16.M88.4 R96, [R138+UR6+0x4180] ;  /* 0x004180068a60783b */ /* 0x000fde0008000200 */
[----:B-1----:R-:W-:Y:S01]  /*45c0*/  HMMA.16816.F32.BF16 R108, R100, R92, R108 ;  /* 0x0000005c646c723c */ /* 0x002fe2000004186c */
[----:B------:R-:W1:-:S15]  /*45d0*/  LDSM.16.MT88.4 R100, [R120+0x3000] ;  /* 0x003000007864783b */ /* 0x000e5e0000004200 */
        /* <DEDUP_REMOVED lines=8> */
[----:B------:R-:W2:Y:S01]  /*4660*/  LDSM.16.MT88.4 R96, [R120+0x3c00] ;  /* 0x003c00007860783b */ /* 0x000ea20000004200 */
[----:B------:R-:W-:-:S05]  /*4670*/  VIADD R112, R112, 0xffffffff ;  /* 0xffffffff70707836 */ /* 0x000fca0000000000 */
[----:B------:R-:W-:-:S13]  /*4680*/  ISETP.NE.U32.AND P0, PT, R112, RZ, PT ;  /* 0x000000ff7000720c */ /* 0x000fda0003f05070 */
[----:B-1----:R-:W-:Y:S01]  /*4690*/  HMMA.16816.F32.BF16 R108, R108, R92, R100 ;  /* 0x0000005c6c6c723c */ /* 0x002fe20000041864 */
[----:B0-----:R-:W-:Y:S01]  /*46a0*/  IMAD.SHL.U32 R161, R161, 0x100, RZ ;  /* 0x00000100a1a17824 */ /* 0x001fe200078e00ff */
[----:B------:R-:W-:Y:S02]  /*46b0*/  UIMAD.WIDE UR4, UR7, 0x2, UR4 ;  /* 0x00000002070478a5 */ /* 0x000fe4000f8e0204 */
[----:B------:R-:W-:Y:S01]  /*46c0*/  UIADD3 UR8, UPT, UPT, UR8, -0x100, URZ ;  /* 0xffffff0008087890 */ /* 0x000fe2000fffe0ff */
[----:B------:R-:W-:-:S15]  /*46d0*/  IMAD.WIDE R90, R161, 0x2, R90 ;  /* 0x00000002a15a7825 */ /* 0x000fde00078e025a */
[----:B--2---:R-:W-:Y:S01]  /*46e0*/  HMMA.16816.F32.BF16 R108, R96, R94, R108 ;  /* 0x0000005e606c723c */ /* 0x004fe2000004186c */
[----:B------:R-:W-:-:S04]  /*46f0*/  NOP ;  /* 0x0000000000007918 */ /* 0x000fc80000000000 */
[----:B------:R-:W-:-:S15]  /*4700*/  @P0 BRA `(.L_x_1) ;  /* 0xffffffd800540947 */ /* 0x000fde000383ffff */
[----:B------:R-:W-:Y:S02]  /*4710*/  F2FP.BF16.F32.PACK_AB R108, R109, R108 ;  /* 0x0000006c6d6c723e */ /* 0x000fe400000010ff */
[----:B------:R-:W-:-:S07]  /*4720*/  F2FP.BF16.F32.PACK_AB R110, R111, R110 ;  /* 0x0000006e6f6e723e */ /* 0x000fce00000010ff */
.L_x_0:
[----:B------:R-:W0:Y:S01]  /*4730*/  S2R R8, SR_TID.X ;  /* 0x0000000000087919 */ /* 0x000e220000002100 */
[C---:B------:R-:W-:Y:S01]  /*4740*/  LOP3.LUT R6, R213.reuse, 0x60, RZ, 0xc0, !PT ;  /* 0x00000060d5067812 */ /* 0x040fe200078ec0ff */
[----:B------:R-:W1:Y:S01]  /*4750*/  LDCU UR4, c[0x0][0x3b4] ;  /* 0x00007680ff0477ac */ /* 0x000e620008000800 */
[----:B------:R-:W-:Y:S01]  /*4760*/  BAR.SYNC.DEFER_BLOCKING 0x0 ;  /* 0x0000000000007b1d */ /* 0x000fe20000010000 */
[----:B------:R-:W-:Y:S02]  /*4770*/  ISETP.NE.U32.AND P0, PT, R2, RZ, PT ;  /* 0x000000ff0200720c */ /* 0x000fe40003f05070 */
[----:B------:R-:W-:Y:S02]  /*4780*/  LOP3.LUT R7, R6, 0x1c, R5, 0xf8, !PT ;  /* 0x0000001c06077812 */ /* 0x000fe400078ef805 */
[----:B------:R-:W-:Y:S01]  /*4790*/  SEL R2, RZ, 0x240, !P0 ;  /* 0x00000240ff027807 */ /* 0x000fe20004000000 */
[----:B------:R-:W2:Y:S01]  /*47a0*/  LDCU.128 UR12, c[0x0][0x390] ;  /* 0x00007200ff0c77ac */ /* 0x000ea20008000c00 */
[----:B------:R-:W-:-:S02]  /*47b0*/  LOP3.LUT R213, R213, 0x300, RZ, 0xc0, !PT ;  /* 0x00000300d5d57812 */ /* 0x000fc400078ec0ff */
[----:B------:R-:W-:Y:S01]  /*47c0*/  LOP3.LUT R5, R5, 0x20, RZ, 0xc0, !PT ;  /* 0x0000002005057812 */ /* 0x000fe200078ec0ff */
[----:B------:R-:W3:Y:S01]  /*47d0*/  LDCU UR5, c[0x0][0x3b8] ;  /* 0x00007700ff0577ac */ /* 0x000ee20008000800 */
[----:B------:R-:W-:Y:S02]  /*47e0*/  LOP3.LUT R2, R7, R2, RZ, 0x3c, !PT ;  /* 0x0000000207027212 */ /* 0x000fe400078e3cff */
[----:B------:R-:W-:-:S03]  /*47f0*/  SHF.R.U32.HI R7, RZ, 0x4, R5 ;  /* 0x00000004ff077819 */ /* 0x000fc60000011605 */
[----:B------:R-:W-:Y:S01]  /*4800*/  IMAD R5, R5, 0x4, R2 ;  /* 0x0000000405057824 */ /* 0x000fe200078e0202 */
[----:B------:R-:W-:-:S04]  /*4810*/  LOP3.LUT R2, R0, R3, RZ, 0xfc, !PT ;  /* 0x0000000300027212 */ /* 0x000fc800078efcff */
[----:B------:R1:W-:Y:S01]  /*4820*/  STS [R5+UR6], R108 ;  /* 0x0000006c05007988 */ /* 0x0003e20008000806 */
[----:B--2---:R-:W-:Y:S02]  /*4830*/  ISETP.GE.AND P0, PT, R4, UR14, PT ;  /* 0x0000000e04007c0c */ /* 0x004fe4000bf06270 */
[----:B0-----:R-:W-:Y:S02]  /*4840*/  LOP3.LUT R8, R8, 0x1f, RZ, 0xc0, !PT ;  /* 0x0000001f08087812 */ /* 0x001fe400078ec0ff */
[----:B------:R-:W-:-:S03]  /*4850*/  ISETP.LT.AND P2, PT, R2, UR15, !P0 ;  /* 0x0000000f02007c0c */ /* 0x000fc6000c741270 */
[----:B------:R-:W-:Y:S01]  /*4860*/  IMAD R213, R8, 0x4, R213 ;  /* 0x0000000408d57824 */ /* 0x000fe200078e02d5 */
[----:B------:R-:W-:-:S04]  /*4870*/  LOP3.LUT R8, R0, 0xc, R3, 0xfe, !PT ;  /* 0x0000000c00087812 */ /* 0x000fc800078efe03 */
[----:B------:R-:W-:Y:S02]  /*4880*/  LOP3.LUT R213, R7, R213, R214, 0xf6, !PT ;  /* 0x000000d507d57212 */ /* 0x000fe400078ef6d6 */
[----:B------:R-:W-:Y:S01]  /*4890*/  LOP3.LUT R7, R5, 0x20, RZ, 0x3c, !PT ;  /* 0x0000002005077812 */ /* 0x000fe200078e3cff */
[----:B-1----:R-:W-:Y:S01]  /*48a0*/  IMAD R5, R4, UR4, RZ ;  /* 0x0000000404057c24 */ /* 0x002fe2000f8e02ff */
[----:B------:R-:W-:Y:S02]  /*48b0*/  LOP3.LUT R9, R213, 0x40, RZ, 0x3c, !PT ;  /* 0x00000040d5097812 */ /* 0x000fe400078e3cff */
[C-C-:B------:R-:W-:Y:S01]  /*48c0*/  LOP3.LUT R4, R0.reuse, 0x8, R3.reuse, 0xfe, !PT ;  /* 0x0000000800047812 */ /* 0x140fe200078efe03 */
[----:B------:R0:W-:Y:S01]  /*48d0*/  STS [R7+UR6+0x100], R110 ;  /* 0x0001006e07007988 */ /* 0x0001e20008000806 */
[----:B------:R-:W-:Y:S01]  /*48e0*/  LOP3.LUT R0, R0, 0x4, R3, 0xfe, !PT ;  /* 0x0000000400007812 */ /* 0x000fe200078efe03 */
[----:B---3--:R-:W-:Y:S01]  /*48f0*/  IMAD R3, R2, UR5, RZ ;  /* 0x0000000502037c24 */ /* 0x008fe2000f8e02ff */
[----:B------:R-:W-:Y:S01]  /*4900*/  BAR.SYNC.DEFER_BLOCKING 0x0 ;  /* 0x0000000000007b1d */ /* 0x000fe20000010000 */
[----:B------:R-:W-:-:S02]  /*4910*/  LEA R10, P3, R5, UR12, 0x1 ;  /* 0x0000000c050a7c11 */ /* 0x000fc4000f8608ff */
[C---:B------:R-:W-:Y:S01]  /*4920*/  ISETP.LT.AND P1, PT, R0.reuse, UR15, !P0 ;  /* 0x0000000f00007c0c */ /* 0x040fe2000c721270 */
[----:B------:R-:W-:Y:S01]  /*4930*/  IMAD R0, R0, UR5, RZ ;  /* 0x0000000500007c24 */ /* 0x000fe2000f8e02ff */
[----:B------:R-:W-:Y:S01]  /*4940*/  LEA.HI.X.SX32 R11, R5, UR13, 0x1, P3 ;  /* 0x0000000d050b7c11 */ /* 0x000fe200098f0eff */
[C---:B0-----:R-:W-:Y:S01]  /*4950*/  IMAD R7, R4.reuse, UR5, RZ ;  /* 0x0000000504077c24 */ /* 0x041fe2000f8e02ff */
[----:B------:R-:W-:Y:S02]  /*4960*/  ISETP.LT.AND P3, PT, R4, UR15, !P0 ;  /* 0x0000000f04007c0c */ /* 0x000fe4000c761270 */
[C---:B------:R-:W-:Y:S01]  /*4970*/  ISETP.LT.AND P0, PT, R8.reuse, UR15, !P0 ;  /* 0x0000000f08007c0c */ /* 0x040fe2000c701270 */
[----:B------:R-:W-:Y:S01]  /*4980*/  IMAD R8, R8, UR5, RZ ;  /* 0x0000000508087c24 */ /* 0x000fe2000f8e02ff */
[-C--:B------:R-:W-:Y:S02]  /*4990*/  LEA R2, P5, R3, R10.reuse, 0x1 ;  /* 0x0000000a03027211 */ /* 0x080fe400078a08ff */
[----:B------:R-:W-:-:S02]  /*49a0*/  LEA R4, P6, R0, R10, 0x1 ;  /* 0x0000000a00047211 */ /* 0x000fc400078c08ff */
[----:B------:R-:W-:Y:S02]  /*49b0*/  LEA R6, P4, R7, R10, 0x1 ;  /* 0x0000000a07067211 */ /* 0x000fe400078808ff */
[-C--:B------:R-:W-:Y:S02]  /*49c0*/  LEA.HI.X.SX32 R3, R3, R11.reuse, 0x1, P5 ;  /* 0x0000000b03037211 */ /* 0x080fe400028f0eff */
[-C--:B------:R-:W-:Y:S02]  /*49d0*/  LEA.HI.X.SX32 R5, R0, R11.reuse, 0x1, P6 ;  /* 0x0000000b00057211 */ /* 0x080fe400030f0eff */
[----:B------:R-:W-:Y:S01]  /*49e0*/  LEA.HI.X.SX32 R7, R7, R11, 0x1, P4 ;  /* 0x0000000b07077211 */ /* 0x000fe200020f0eff */
[----:B------:R-:W0:Y:S04]  /*49f0*/  LDS.U16 R13, [R213+UR6] ;  /* 0x00000006d50d7984 */ /* 0x000e280008000400 */
[----:B------:R-:W1:Y:S04]  /*4a00*/  LDS.U16 R17, [R9+UR6] ;  /* 0x0000000609117984 */ /* 0x000e680008000400 */
[----:B------:R-:W2:Y:S04]  /*4a10*/  LDS.U16 R15, [R213+UR6+0x80] ;  /* 0x00008006d50f7984 */ /* 0x000ea80008000400 */
[----:B0-----:R0:W-:Y:S04]  /*4a20*/  @P2 STG.E.U16 desc[UR10][R2.64], R13 ;  /* 0x0000000d02002986 */ /* 0x0011e8000c10150a */
[----:B-1----:R0:W-:Y:S04]  /*4a30*/  @P1 STG.E.U16 desc[UR10][R4.64], R17 ;  /* 0x0000001104001986 */ /* 0x0021e8000c10150a */
[----:B--2---:R0:W-:Y:S01]  /*4a40*/  @P3 STG.E.U16 desc[UR10][R6.64], R15 ;  /* 0x0000000f06003986 */ /* 0x0041e2000c10150a */
[----:B------:R-:W-:Y:S05]  /*4a50*/  @!P0 EXIT ;  /* 0x000000000000894d */ /* 0x000fea0003800000 */
[----:B------:R-:W1:Y:S01]  /*4a60*/  LDS.U16 R9, [R9+UR6+0x80] ;  /* 0x0000800609097984 */ /* 0x000e620008000400 */
[----:B0-----:R-:W-:-:S04]  /*4a70*/  LEA R2, P0, R8, R10, 0x1 ;  /* 0x0000000a08027211 */ /* 0x001fc800078008ff */
[----:B------:R-:W-:-:S05]  /*4a80*/  LEA.HI.X.SX32 R3, R8, R11, 0x1, P0 ;  /* 0x0000000b08037211 */ /* 0x000fca00000f0eff */
[----:B-1----:R-:W-:Y:S01]  /*4a90*/  STG.E.U16 desc[UR10][R2.64], R9 ;  /* 0x0000000902007986 */ /* 0x002fe2000c10150a */
[----:B------:R-:W-:Y:S05]  /*4aa0*/  EXIT ;  /* 0x000000000000794d */ /* 0x000fea0003800000 */
.L_x_2:
[----:B------:R-:W-:-:S00]  /*4ab0*/  BRA `(.L_x_2) ;  /* 0xfffffffc00fc7947 */ /* 0x000fc0000383ffff */
[----:B------:R-:W-:-:S00]  /*4ac0*/  NOP ;  /* 0x0000000000007918 */ /* 0x000fc00000000000 */
        /* <DEDUP_REMOVED lines=11> */
.L_x_3:


//--------------------- .nv.shared.matmul_kernel  --------------------------
	.section	.nv.shared.matmul_kernel,"aw",@nobits
	.sectionflags	@""
	.align	16
	.zero		1024


//--------------------- .nv.shared.reserved.0     --------------------------
	.section	.nv.shared.reserved.0,"aw",@nobits
	.weak		__nv_reservedSMEM_offset_0_alias
	.size		__nv_reservedSMEM_offset_0_alias, 0, 64
	.other		__nv_reservedSMEM_offset_0_alias,@"STO_CUDA_RESERVED_SHARED STV_DEFAULT"
__nv_reservedSMEM_offset_0_alias:
	.zero		0
	.zero		64


//--------------------- .nv.constant0.matmul_kernel --------------------------
	.section	.nv.constant0.matmul_kernel,"a",@progbits
	.sectionflags	@""
	.align	4
.nv.constant0.matmul_kernel:
	.zero		976


//--------------------- SYMBOLS --------------------------

	.type		.nv.reservedSmem.offset0,@object
	.size		.nv.reservedSmem.offset0,0x4
	.type		.nv.reservedSmem.cap,@object
	.size		.nv.reservedSmem.cap,0x4
